//
// Generated by NVIDIA NVVM Compiler
//
// Compiler Build ID: CL-36424714
// Cuda compilation tools, release 13.0, V13.0.88
// Based on NVVM 20.0.0
//

.version 9.0
.target sm_100
.address_size 64

	// .globl	_Z13conv8x3KernelIfEviiiPKT_S2_PS0_
.extern .shared .align 16 .b8 buffer[];

.visible .entry _Z13conv8x3KernelIfEviiiPKT_S2_PS0_(
	.param .u32 _Z13conv8x3KernelIfEviiiPKT_S2_PS0__param_0,
	.param .u32 _Z13conv8x3KernelIfEviiiPKT_S2_PS0__param_1,
	.param .u32 _Z13conv8x3KernelIfEviiiPKT_S2_PS0__param_2,
	.param .u64 .ptr .align 1 _Z13conv8x3KernelIfEviiiPKT_S2_PS0__param_3,
	.param .u64 .ptr .align 1 _Z13conv8x3KernelIfEviiiPKT_S2_PS0__param_4,
	.param .u64 .ptr .align 1 _Z13conv8x3KernelIfEviiiPKT_S2_PS0__param_5
)
{
	.reg .pred 	%p<54>;
	.reg .b32 	%r<166>;
	.reg .b32 	%f<65>;
	.reg .b64 	%rd<49>;

	ld.param.u32 	%r47, [_Z13conv8x3KernelIfEviiiPKT_S2_PS0__param_1];
	ld.param.u32 	%r48, [_Z13conv8x3KernelIfEviiiPKT_S2_PS0__param_2];
	ld.param.u64 	%rd4, [_Z13conv8x3KernelIfEviiiPKT_S2_PS0__param_4];
	ld.param.u64 	%rd5, [_Z13conv8x3KernelIfEviiiPKT_S2_PS0__param_5];
	cvta.to.global.u64 	%rd1, %rd4;
	cvta.to.global.u64 	%rd2, %rd5;
	mul.lo.s32 	%r1, %r47, 36;
	mul.lo.s32 	%r2, %r1, %r48;
	mov.u32 	%r3, %ctaid.x;
	mov.u32 	%r4, %tid.x;
	shr.u32 	%r5, %r4, 3;
	and.b32  	%r6, %r4, 7;
	setp.lt.s32 	%p8, %r47, 1;
	@%p8 bra 	$L__BB0_30;
	setp.lt.s32 	%p9, %r48, 1;
	setp.lt.u32 	%p10, %r4, 24;
	setp.lt.u32 	%p11, %r6, 3;
	and.pred  	%p1, %p10, %p11;
	mad.lo.s32 	%r7, %r5, 3, %r6;
	@%p9 bra 	$L__BB0_30;
	and.b32  	%r8, %r48, 7;
	and.b32  	%r9, %r48, 3;
	and.b32  	%r10, %r48, 2147483640;
	and.b32  	%r11, %r48, 1;
	mul.lo.s32 	%r51, %r3, %r47;
	shl.b32 	%r12, %r51, 6;
	mov.b32 	%r153, 0;
	not.pred 	%p26, %p1;
	mul.wide.s32 	%rd19, %r1, 4;
$L__BB0_3:
	ld.param.u64 	%rd48, [_Z13conv8x3KernelIfEviiiPKT_S2_PS0__param_3];
	setp.lt.u32 	%p12, %r48, 8;
	shl.b32 	%r53, %r153, 6;
	add.s32 	%r54, %r4, %r53;
	add.s32 	%r55, %r54, %r12;
	cvta.to.global.u64 	%rd6, %rd48;
	mul.wide.s32 	%rd7, %r55, 4;
	add.s64 	%rd8, %rd6, %rd7;
	ld.global.f32 	%f1, [%rd8];
	mov.u32 	%r56, buffer;
	add.s32 	%r57, %r56, %r2;
	shl.b32 	%r58, %r54, 2;
	add.s32 	%r14, %r57, %r58;
	mov.b32 	%r156, 0;
	@%p12 bra 	$L__BB0_12;
	mov.b32 	%r154, 0;
$L__BB0_5:
	.pragma "nounroll";
	@%p26 bra 	$L__BB0_7;
	mad.lo.s32 	%r60, %r154, %r47, %r153;
	mad.lo.s32 	%r61, %r60, 9, %r7;
	mul.wide.s32 	%rd9, %r61, 4;
	add.s64 	%rd10, %rd1, %rd9;
	ld.global.f32 	%f21, [%rd10];
	shl.b32 	%r62, %r61, 2;
	mov.u32 	%r63, buffer;
	add.s32 	%r64, %r63, %r62;
	st.shared.f32 	[%r64], %f21;
$L__BB0_7:
	st.shared.f32 	[%r14], %f1;
	@%p26 bra 	$L__BB0_9;
	mad.lo.s32 	%r65, %r47, %r154, %r47;
	add.s32 	%r66, %r65, %r153;
	mad.lo.s32 	%r67, %r66, 9, %r7;
	mul.wide.s32 	%rd11, %r67, 4;
	add.s64 	%rd12, %rd1, %rd11;
	ld.global.f32 	%f22, [%rd12];
	shl.b32 	%r68, %r67, 2;
	mov.u32 	%r69, buffer;
	add.s32 	%r70, %r69, %r68;
	st.shared.f32 	[%r70], %f22;
	mul.lo.s32 	%r71, %r47, 9;
	add.s32 	%r72, %r67, %r71;
	mul.wide.s32 	%rd13, %r72, 4;
	add.s64 	%rd14, %rd1, %rd13;
	ld.global.f32 	%f23, [%rd14];
	shl.b32 	%r73, %r71, 2;
	add.s32 	%r74, %r70, %r73;
	st.shared.f32 	[%r74], %f23;
	add.s32 	%r75, %r72, %r71;
	mul.wide.s32 	%rd15, %r75, 4;
	add.s64 	%rd16, %rd1, %rd15;
	ld.global.f32 	%f24, [%rd16];
	add.s32 	%r76, %r74, %r73;
	st.shared.f32 	[%r76], %f24;
	add.s32 	%r77, %r75, %r71;
	mul.wide.s32 	%rd17, %r77, 4;
	add.s64 	%rd18, %rd1, %rd17;
	ld.global.f32 	%f25, [%rd18];
	add.s32 	%r78, %r76, %r73;
	st.shared.f32 	[%r78], %f25;
	add.s64 	%rd20, %rd12, %rd19;
	ld.global.f32 	%f26, [%rd20];
	mul.lo.s32 	%r79, %r47, 144;
	add.s32 	%r80, %r70, %r79;
	st.shared.f32 	[%r80], %f26;
	add.s64 	%rd21, %rd14, %rd19;
	ld.global.f32 	%f27, [%rd21];
	add.s32 	%r81, %r74, %r79;
	st.shared.f32 	[%r81], %f27;
$L__BB0_9:
	st.shared.f32 	[%r14], %f1;
	@%p26 bra 	$L__BB0_11;
	add.s32 	%r82, %r154, 7;
	mad.lo.s32 	%r83, %r82, %r47, %r153;
	mad.lo.s32 	%r84, %r83, 9, %r7;
	mul.wide.s32 	%rd22, %r84, 4;
	add.s64 	%rd23, %rd1, %rd22;
	ld.global.f32 	%f28, [%rd23];
	shl.b32 	%r85, %r84, 2;
	mov.u32 	%r86, buffer;
	add.s32 	%r87, %r86, %r85;
	st.shared.f32 	[%r87], %f28;
$L__BB0_11:
	add.s32 	%r154, %r154, 8;
	setp.ne.s32 	%p16, %r154, %r10;
	mov.u32 	%r156, %r10;
	@%p16 bra 	$L__BB0_5;
$L__BB0_12:
	setp.eq.s32 	%p17, %r8, 0;
	@%p17 bra 	$L__BB0_29;
	add.s32 	%r88, %r8, -1;
	setp.lt.u32 	%p18, %r88, 3;
	@%p18 bra 	$L__BB0_19;
	@%p26 bra 	$L__BB0_16;
	mad.lo.s32 	%r89, %r156, %r47, %r153;
	mad.lo.s32 	%r90, %r89, 9, %r7;
	mul.wide.s32 	%rd24, %r90, 4;
	add.s64 	%rd25, %rd1, %rd24;
	ld.global.f32 	%f29, [%rd25];
	shl.b32 	%r91, %r90, 2;
	mov.u32 	%r92, buffer;
	add.s32 	%r93, %r92, %r91;
	st.shared.f32 	[%r93], %f29;
	mul.lo.s32 	%r94, %r47, 9;
	add.s32 	%r95, %r90, %r94;
	mul.wide.s32 	%rd26, %r95, 4;
	add.s64 	%rd27, %rd1, %rd26;
	ld.global.f32 	%f30, [%rd27];
	shl.b32 	%r96, %r94, 2;
	add.s32 	%r97, %r93, %r96;
	st.shared.f32 	[%r97], %f30;
	add.s32 	%r98, %r95, %r94;
	mul.wide.s32 	%rd28, %r98, 4;
	add.s64 	%rd29, %rd1, %rd28;
	ld.global.f32 	%f31, [%rd29];
	add.s32 	%r99, %r97, %r96;
	st.shared.f32 	[%r99], %f31;
$L__BB0_16:
	st.shared.f32 	[%r14], %f1;
	@%p26 bra 	$L__BB0_18;
	add.s32 	%r100, %r156, 3;
	mad.lo.s32 	%r101, %r100, %r47, %r153;
	mad.lo.s32 	%r102, %r101, 9, %r7;
	mul.wide.s32 	%rd30, %r102, 4;
	add.s64 	%rd31, %rd1, %rd30;
	ld.global.f32 	%f32, [%rd31];
	shl.b32 	%r103, %r102, 2;
	mov.u32 	%r104, buffer;
	add.s32 	%r105, %r104, %r103;
	st.shared.f32 	[%r105], %f32;
$L__BB0_18:
	add.s32 	%r156, %r156, 4;
$L__BB0_19:
	setp.eq.s32 	%p21, %r9, 0;
	@%p21 bra 	$L__BB0_29;
	setp.eq.s32 	%p22, %r9, 1;
	@%p22 bra 	$L__BB0_26;
	@%p26 bra 	$L__BB0_23;
	mad.lo.s32 	%r106, %r156, %r47, %r153;
	mad.lo.s32 	%r107, %r106, 9, %r7;
	mul.wide.s32 	%rd32, %r107, 4;
	add.s64 	%rd33, %rd1, %rd32;
	ld.global.f32 	%f33, [%rd33];
	shl.b32 	%r108, %r107, 2;
	mov.u32 	%r109, buffer;
	add.s32 	%r110, %r109, %r108;
	st.shared.f32 	[%r110], %f33;
$L__BB0_23:
	st.shared.f32 	[%r14], %f1;
	@%p26 bra 	$L__BB0_25;
	mad.lo.s32 	%r111, %r47, %r156, %r47;
	add.s32 	%r112, %r111, %r153;
	mad.lo.s32 	%r113, %r112, 9, %r7;
	mul.wide.s32 	%rd34, %r113, 4;
	add.s64 	%rd35, %rd1, %rd34;
	ld.global.f32 	%f34, [%rd35];
	shl.b32 	%r114, %r113, 2;
	mov.u32 	%r115, buffer;
	add.s32 	%r116, %r115, %r114;
	st.shared.f32 	[%r116], %f34;
$L__BB0_25:
	add.s32 	%r156, %r156, 2;
$L__BB0_26:
	setp.eq.s32 	%p25, %r11, 0;
	@%p25 bra 	$L__BB0_29;
	st.shared.f32 	[%r14], %f1;
	@%p26 bra 	$L__BB0_29;
	mad.lo.s32 	%r117, %r156, %r47, %r153;
	mad.lo.s32 	%r118, %r117, 9, %r7;
	mul.wide.s32 	%rd36, %r118, 4;
	add.s64 	%rd37, %rd1, %rd36;
	ld.global.f32 	%f35, [%rd37];
	shl.b32 	%r119, %r118, 2;
	mov.u32 	%r120, buffer;
	add.s32 	%r121, %r120, %r119;
	st.shared.f32 	[%r121], %f35;
$L__BB0_29:
	add.s32 	%r153, %r153, 1;
	setp.ne.s32 	%p27, %r153, %r47;
	@%p27 bra 	$L__BB0_3;
$L__BB0_30:
	bar.sync 	0;
	setp.lt.s32 	%p28, %r48, 1;
	@%p28 bra 	$L__BB0_65;
	setp.lt.s32 	%p29, %r47, 1;
	mul.lo.s32 	%r122, %r3, %r48;
	shl.b32 	%r123, %r122, 6;
	and.b32  	%r23, %r4, 7;
	add.s32 	%r24, %r4, %r123;
	@%p29 bra 	$L__BB0_54;
	add.s32 	%r140, %r23, -1;
	shr.u32 	%r142, %r4, 3;
	add.s32 	%r25, %r142, -1;
	setp.lt.u32 	%p38, %r25, 8;
	setp.lt.u32 	%p39, %r140, 8;
	and.pred  	%p2, %p39, %p38;
	setp.ne.s32 	%p40, %r23, 7;
	and.pred  	%p3, %p40, %p38;
	setp.lt.u32 	%p41, %r4, 64;
	and.pred  	%p4, %p39, %p41;
	and.pred  	%p5, %p40, %p41;
	setp.lt.u32 	%p42, %r4, 56;
	and.pred  	%p6, %p39, %p42;
	and.pred  	%p7, %p40, %p42;
	neg.s32 	%r26, %r47;
	shl.b32 	%r144, %r142, 5;
	add.s32 	%r145, %r2, %r144;
	shl.b32 	%r146, %r23, 2;
	add.s32 	%r147, %r145, %r146;
	mov.u32 	%r148, buffer;
	add.s32 	%r27, %r148, %r147;
	mov.b32 	%r158, 0;
	not.pred 	%p43, %p2;
	not.pred 	%p45, %p3;
	not.pred 	%p46, %p4;
	not.pred 	%p48, %p5;
	not.pred 	%p49, %p6;
	not.pred 	%p51, %p7;
$L__BB0_33:
	mad.lo.s32 	%r150, %r1, %r158, %r148;
	add.s32 	%r159, %r150, 16;
	mov.f32 	%f56, 0f00000000;
	mov.u32 	%r160, %r27;
	mov.u32 	%r161, %r26;
$L__BB0_34:
	@%p43 bra 	$L__BB0_36;
	ld.shared.f32 	%f37, [%r160+-36];
	ld.shared.f32 	%f38, [%r159+-16];
	fma.rn.f32 	%f56, %f37, %f38, %f56;
$L__BB0_36:
	setp.gt.u32 	%p44, %r25, 7;
	@%p44 bra 	$L__BB0_38;
	ld.shared.f32 	%f39, [%r160+-32];
	ld.shared.f32 	%f40, [%r159+-12];
	fma.rn.f32 	%f56, %f39, %f40, %f56;
$L__BB0_38:
	@%p45 bra 	$L__BB0_40;
	ld.shared.f32 	%f41, [%r160+-28];
	ld.shared.f32 	%f42, [%r159+-8];
	fma.rn.f32 	%f56, %f41, %f42, %f56;
$L__BB0_40:
	@%p46 bra 	$L__BB0_42;
	ld.shared.f32 	%f43, [%r160+-4];
	ld.shared.f32 	%f44, [%r159+-4];
	fma.rn.f32 	%f56, %f43, %f44, %f56;
$L__BB0_42:
	setp.gt.u32 	%p47, %r4, 63;
	@%p47 bra 	$L__BB0_44;
	ld.shared.f32 	%f45, [%r160];
	ld.shared.f32 	%f46, [%r159];
	fma.rn.f32 	%f56, %f45, %f46, %f56;
$L__BB0_44:
	@%p48 bra 	$L__BB0_46;
	ld.shared.f32 	%f47, [%r160+4];
	ld.shared.f32 	%f48, [%r159+4];
	fma.rn.f32 	%f56, %f47, %f48, %f56;
$L__BB0_46:
	@%p49 bra 	$L__BB0_48;
	ld.shared.f32 	%f49, [%r160+28];
	ld.shared.f32 	%f50, [%r159+8];
	fma.rn.f32 	%f56, %f49, %f50, %f56;
$L__BB0_48:
	setp.gt.u32 	%p50, %r4, 55;
	@%p50 bra 	$L__BB0_50;
	ld.shared.f32 	%f51, [%r160+32];
	ld.shared.f32 	%f52, [%r159+12];
	fma.rn.f32 	%f56, %f51, %f52, %f56;
$L__BB0_50:
	@%p51 bra 	$L__BB0_52;
	ld.shared.f32 	%f53, [%r160+36];
	ld.shared.f32 	%f54, [%r159+16];
	fma.rn.f32 	%f56, %f53, %f54, %f56;
$L__BB0_52:
	add.s32 	%r161, %r161, 1;
	setp.ne.s32 	%p52, %r161, 0;
	add.s32 	%r160, %r160, 256;
	add.s32 	%r159, %r159, 36;
	@%p52 bra 	$L__BB0_34;
	shl.b32 	%r151, %r158, 6;
	add.s32 	%r152, %r24, %r151;
	mul.wide.s32 	%rd46, %r152, 4;
	add.s64 	%rd47, %rd2, %rd46;
	st.global.f32 	[%rd47], %f56;
	add.s32 	%r158, %r158, 1;
	setp.eq.s32 	%p53, %r158, %r48;
	@%p53 bra 	$L__BB0_65;
	bra.uni 	$L__BB0_33;
$L__BB0_54:
	and.b32  	%r37, %r48, 7;
	setp.lt.u32 	%p30, %r48, 8;
	mov.b32 	%r164, 0;
	@%p30 bra 	$L__BB0_57;
	and.b32  	%r164, %r48, 2147483640;
	mov.b32 	%r162, 0;
$L__BB0_56:
	.pragma "nounroll";
	shl.b32 	%r126, %r162, 6;
	add.s32 	%r127, %r24, %r126;
	mul.wide.s32 	%rd38, %r127, 4;
	add.s64 	%rd39, %rd2, %rd38;
	mov.b32 	%r128, 0;
	st.global.u32 	[%rd39], %r128;
	st.global.u32 	[%rd39+256], %r128;
	st.global.u32 	[%rd39+512], %r128;
	st.global.u32 	[%rd39+768], %r128;
	st.global.u32 	[%rd39+1024], %r128;
	st.global.u32 	[%rd39+1280], %r128;
	st.global.u32 	[%rd39+1536], %r128;
	st.global.u32 	[%rd39+1792], %r128;
	add.s32 	%r162, %r162, 8;
	setp.ne.s32 	%p31, %r162, %r164;
	@%p31 bra 	$L__BB0_56;
$L__BB0_57:
	setp.eq.s32 	%p32, %r37, 0;
	@%p32 bra 	$L__BB0_65;
	and.b32  	%r42, %r48, 3;
	setp.lt.u32 	%p33, %r37, 4;
	@%p33 bra 	$L__BB0_60;
	shl.b32 	%r129, %r164, 6;
	add.s32 	%r130, %r24, %r129;
	mul.wide.s32 	%rd40, %r130, 4;
	add.s64 	%rd41, %rd2, %rd40;
	mov.b32 	%r131, 0;
	st.global.u32 	[%rd41], %r131;
	st.global.u32 	[%rd41+256], %r131;
	st.global.u32 	[%rd41+512], %r131;
	st.global.u32 	[%rd41+768], %r131;
	add.s32 	%r164, %r164, 4;
$L__BB0_60:
	setp.eq.s32 	%p34, %r42, 0;
	@%p34 bra 	$L__BB0_65;
	setp.eq.s32 	%p35, %r42, 1;
	@%p35 bra 	$L__BB0_63;
	shl.b32 	%r132, %r164, 6;
	add.s32 	%r133, %r24, %r132;
	mul.wide.s32 	%rd42, %r133, 4;
	add.s64 	%rd43, %rd2, %rd42;
	mov.b32 	%r134, 0;
	st.global.u32 	[%rd43], %r134;
	st.global.u32 	[%rd43+256], %r134;
	add.s32 	%r164, %r164, 2;
$L__BB0_63:
	and.b32  	%r135, %r48, 1;
	setp.eq.b32 	%p36, %r135, 1;
	not.pred 	%p37, %p36;
	@%p37 bra 	$L__BB0_65;
	shl.b32 	%r136, %r164, 6;
	add.s32 	%r137, %r24, %r136;
	mul.wide.s32 	%rd44, %r137, 4;
	add.s64 	%rd45, %rd2, %rd44;
	mov.b32 	%r138, 0;
	st.global.u32 	[%rd45], %r138;
$L__BB0_65:
	ret;

}


// ===== COMPILED SASS (sm_100) =====

	.target	sm_100

	.elftype	@"ET_EXEC"


//--------------------- .note.nv.tkinfo           --------------------------
	.section	.note.nv.tkinfo,"",@"SHT_NOTE"
	.sectionflags	@"SHF_NOTE_NV_TKINFO"
	.tkinfo
        /*0018*/ 	.word	0x00000002
        /*0030*/ 	.string	""
        /*0030*/ 	.string	"ptxas"
        /*0030*/ 	.string	"Cuda compilation tools, release 13.0, V13.0.88"
        /*0030*/ 	.string	"Build cuda_13.0.r13.0/compiler.36424714_0"
        /*0030*/ 	.string	"-arch sm_100 -m 64 "



//--------------------- .note.nv.cuinfo           --------------------------
	.section	.note.nv.cuinfo,"",@"SHT_NOTE"
	.sectionflags	@"SHF_NOTE_NV_CUINFO"
        /*0018*/ 	.short	0x0002
        /*001a*/ 	.short	0x0064
        /*001c*/ 	.short	0x0082
	.zero		2


//--------------------- .nv.info                  --------------------------
	.section	.nv.info,"",@"SHT_CUDA_INFO"
	.align	4


	//----- nvinfo : EIATTR_REGCOUNT
	.align		4
        /*0000*/ 	.byte	0x04, 0x2f
        /*0002*/ 	.short	(.L_1 - .L_0)
	.align		4
.L_0:
        /*0004*/ 	.word	index@(_Z13conv8x3KernelIfEviiiPKT_S2_PS0_)
        /*0008*/ 	.word	0x00000020


	//----- nvinfo : EIATTR_FRAME_SIZE
	.align		4
.L_1:
        /*000c*/ 	.byte	0x04, 0x11
        /*000e*/ 	.short	(.L_3 - .L_2)
	.align		4
.L_2:
        /*0010*/ 	.word	index@(_Z13conv8x3KernelIfEviiiPKT_S2_PS0_)
        /*0014*/ 	.word	0x00000000


	//----- nvinfo : EIATTR_MIN_STACK_SIZE
	.align		4
.L_3:
        /*0018*/ 	.byte	0x04, 0x12
        /*001a*/ 	.short	(.L_5 - .L_4)
	.align		4
.L_4:
        /*001c*/ 	.word	index@(_Z13conv8x3KernelIfEviiiPKT_S2_PS0_)
        /*0020*/ 	.word	0x00000000
.L_5:


//--------------------- .nv.compat                --------------------------
	.section	.nv.compat,"",@"SHT_CUDA_COMPAT_INFO"
	.align	4
        /*0000*/ 	.byte	0x02, 0x09, 0x00, 0x00, 0x02, 0x02, 0x01, 0x00, 0x02, 0x05, 0x05, 0x00, 0x03, 0x07, 0x01, 0x01
        /*0010*/ 	.byte	0x02, 0x03, 0x00, 0x00, 0x02, 0x06, 0x01, 0x00, 0x04, 0x0b, 0x08, 0x00, 0x09, 0x00, 0x00, 0x00
        /*0020*/ 	.byte	0x00, 0x00, 0x00, 0x00


//--------------------- .nv.info._Z13conv8x3KernelIfEviiiPKT_S2_PS0_ --------------------------
	.section	.nv.info._Z13conv8x3KernelIfEviiiPKT_S2_PS0_,"",@"SHT_CUDA_INFO"
	.sectionflags	@""
	.align	4


	//----- nvinfo : EIATTR_CUDA_API_VERSION
	.align		4
        /*0000*/ 	.byte	0x04, 0x37
        /*0002*/ 	.short	(.L_7 - .L_6)
.L_6:
        /*0004*/ 	.word	0x00000082


	//----- nvinfo : EIATTR_KPARAM_INFO
	.align		4
.L_7:
        /*0008*/ 	.byte	0x04, 0x17
        /*000a*/ 	.short	(.L_9 - .L_8)
.L_8:
        /*000c*/ 	.word	0x00000000
        /*0010*/ 	.short	0x0005
        /*0012*/ 	.short	0x0020
        /*0014*/ 	.byte	0x00, 0xf5, 0x21, 0x00


	//----- nvinfo : EIATTR_KPARAM_INFO
	.align		4
.L_9:
        /*0018*/ 	.byte	0x04, 0x17
        /*001a*/ 	.short	(.L_11 - .L_10)
.L_10:
        /*001c*/ 	.word	0x00000000
        /*0020*/ 	.short	0x0004
        /*0022*/ 	.short	0x0018
        /*0024*/ 	.byte	0x00, 0xf5, 0x21, 0x00


	//----- nvinfo : EIATTR_KPARAM_INFO
	.align		4
.L_11:
        /*0028*/ 	.byte	0x04, 0x17
        /*002a*/ 	.short	(.L_13 - .L_12)
.L_12:
        /*002c*/ 	.word	0x00000000
        /*0030*/ 	.short	0x0003
        /*0032*/ 	.short	0x0010
        /*0034*/ 	.byte	0x00, 0xf5, 0x21, 0x00


	//----- nvinfo : EIATTR_KPARAM_INFO
	.align		4
.L_13:
        /*0038*/ 	.byte	0x04, 0x17
        /*003a*/ 	.short	(.L_15 - .L_14)
.L_14:
        /*003c*/ 	.word	0x00000000
        /*0040*/ 	.short	0x0002
        /*0042*/ 	.short	0x0008
        /*0044*/ 	.byte	0x00, 0xf0, 0x11, 0x00


	//----- nvinfo : EIATTR_KPARAM_INFO
	.align		4
.L_15:
        /*0048*/ 	.byte	0x04, 0x17
        /*004a*/ 	.short	(.L_17 - .L_16)
.L_16:
        /*004c*/ 	.word	0x00000000
        /*0050*/ 	.short	0x0001
        /*0052*/ 	.short	0x0004
        /*0054*/ 	.byte	0x00, 0xf0, 0x11, 0x00


	//----- nvinfo : EIATTR_KPARAM_INFO
	.align		4
.L_17:
        /*0058*/ 	.byte	0x04, 0x17
        /*005a*/ 	.short	(.L_19 - .L_18)
.L_18:
        /*005c*/ 	.word	0x00000000
        /*0060*/ 	.short	0x0000
        /*0062*/ 	.short	0x0000
        /*0064*/ 	.byte	0x00, 0xf0, 0x11, 0x00


	//----- nvinfo : EIATTR_SPARSE_MMA_MASK
	.align		4
.L_19:
        /*0068*/ 	.byte	0x03, 0x50
        /*006a*/ 	.short	0x0000


	//----- nvinfo : EIATTR_MAXREG_COUNT
	.align		4
        /*006c*/ 	.byte	0x03, 0x1b
        /*006e*/ 	.short	0x00ff


	//----- nvinfo : EIATTR_NUM_BARRIERS
	.align		4
        /*0070*/ 	.byte	0x02, 0x4c
        /*0072*/ 	.byte	0x01
	.zero		1


	//----- nvinfo : EIATTR_MERCURY_ISA_VERSION
	.align		4
        /*0074*/ 	.byte	0x03, 0x5f
        /*0076*/ 	.short	0x0101


	//----- nvinfo : EIATTR_VRC_CTA_INIT_COUNT
	.align		4
        /*0078*/ 	.byte	0x02, 0x4a
	.zero		1
	.zero		1


	//----- nvinfo : EIATTR_EXIT_INSTR_OFFSETS
	.align		4
        /*007c*/ 	.byte	0x04, 0x1c
        /*007e*/ 	.short	(.L_21 - .L_20)


	//   ....[0]....
.L_20:
        /*0080*/ 	.word	0x00000cf0


	//   ....[1]....
        /*0084*/ 	.word	0x00002000


	//   ....[2]....
        /*0088*/ 	.word	0x00002170


	//   ....[3]....
        /*008c*/ 	.word	0x00002240


	//   ....[4]....
        /*0090*/ 	.word	0x000022d0


	//   ....[5]....
        /*0094*/ 	.word	0x00002330


	//----- nvinfo : EIATTR_CRS_STACK_SIZE
	.align		4
.L_21:
        /*0098*/ 	.byte	0x04, 0x1e
        /*009a*/ 	.short	(.L_23 - .L_22)
.L_22:
        /*009c*/ 	.word	0x00000000


	//----- nvinfo : EIATTR_CBANK_PARAM_SIZE
	.align		4
.L_23:
        /*00a0*/ 	.byte	0x03, 0x19
        /*00a2*/ 	.short	0x0028


	//----- nvinfo : EIATTR_PARAM_CBANK
	.align		4
        /*00a4*/ 	.byte	0x04, 0x0a
        /*00a6*/ 	.short	(.L_25 - .L_24)
	.align		4
.L_24:
        /*00a8*/ 	.word	index@(.nv.constant0._Z13conv8x3KernelIfEviiiPKT_S2_PS0_)
        /*00ac*/ 	.short	0x0380
        /*00ae*/ 	.short	0x0028


	//----- nvinfo : EIATTR_SW_WAR
	.align		4
.L_25:
        /*00b0*/ 	.byte	0x04, 0x36
        /*00b2*/ 	.short	(.L_27 - .L_26)
.L_26:
        /*00b4*/ 	.word	0x00000008
.L_27:


//--------------------- .nv.callgraph             --------------------------
	.section	.nv.callgraph,"",@"SHT_CUDA_CALLGRAPH"
	.align	4
	.sectionentsize	8
	.align		4
        /*0000*/ 	.word	0x00000000
	.align		4
        /*0004*/ 	.word	0xffffffff
	.align		4
        /*0008*/ 	.word	0x00000000
	.align		4
        /*000c*/ 	.word	0xfffffffe
	.align		4
        /*0010*/ 	.word	0x00000000
	.align		4
        /*0014*/ 	.word	0xfffffffd
	.align		4
        /*0018*/ 	.word	0x00000000
	.align		4
        /*001c*/ 	.word	0xfffffffc


//--------------------- .text._Z13conv8x3KernelIfEviiiPKT_S2_PS0_ --------------------------
	.section	.text._Z13conv8x3KernelIfEviiiPKT_S2_PS0_,"ax",@progbits
	.align	128
        .global         _Z13conv8x3KernelIfEviiiPKT_S2_PS0_
        .type           _Z13conv8x3KernelIfEviiiPKT_S2_PS0_,@function
        .size           _Z13conv8x3KernelIfEviiiPKT_S2_PS0_,(.L_x_27 - _Z13conv8x3KernelIfEviiiPKT_S2_PS0_)
        .other          _Z13conv8x3KernelIfEviiiPKT_S2_PS0_,@"STO_CUDA_ENTRY STV_DEFAULT"
_Z13conv8x3KernelIfEviiiPKT_S2_PS0_:
.text._Z13conv8x3KernelIfEviiiPKT_S2_PS0_:
[----:B------:R-:W-:Y:S01]  /*0000*/  LDC R1, c[0x0][0x37c] ;  /* 0x0000df00ff017b82 */ /* 0x000fe20000000800 */
[----:B------:R-:W0:Y:S01]  /*0010*/  LDCU UR4, c[0x0][0x384] ;  /* 0x00007080ff0477ac */ /* 0x000e220008000800 */
[----:B------:R-:W1:Y:S06]  /*0020*/  S2R R2, SR_TID.X ;  /* 0x0000000000027919 */ /* 0x000e6c0000002100 */
[----:B------:R-:W2:Y:S01]  /*0030*/  S2UR UR12, SR_CTAID.X ;  /* 0x00000000000c79c3 */ /* 0x000ea20000002500 */
[----:B------:R-:W3:Y:S01]  /*0040*/  LDCU UR5, c[0x0][0x388] ;  /* 0x00007100ff0577ac */ /* 0x000ee20008000800 */
[----:B------:R-:W4:Y:S01]  /*0050*/  LDCU.64 UR10, c[0x0][0x358] ;  /* 0x00006b00ff0a77ac */ /* 0x000f220008000a00 */
[----:B0-----:R-:W-:-:S04]  /*0060*/  MOV R6, UR4 ;  /* 0x0000000400067c02 */ /* 0x001fc80008000f00 */
[C---:B------:R-:W-:Y:S01]  /*0070*/  ISETP.GE.AND P0, PT, R6.reuse, 0x1, PT ;  /* 0x000000010600780c */ /* 0x040fe20003f06270 */
[----:B------:R-:W-:-:S04]  /*0080*/  IMAD R3, R6, 0x24, RZ ;  /* 0x0000002406037824 */ /* 0x000fc800078e02ff */
[----:B---3--:R-:W-:-:S08]  /*0090*/  IMAD R0, R3, UR5, RZ ;  /* 0x0000000503007c24 */ /* 0x008fd0000f8e02ff */
[----:B-12-4-:R-:W-:Y:S05]  /*00a0*/  @!P0 BRA `(.L_x_0) ;  /* 0x0000000c00048947 */ /* 0x016fea0003800000 */
[----:B------:R-:W-:Y:S01]  /*00b0*/  UISETP.GE.AND UP0, UPT, UR5, 0x1, UPT ;  /* 0x000000010500788c */ /* 0x000fe2000bf06270 */
[----:B------:R-:W-:Y:S02]  /*00c0*/  SHF.R.U32.HI R18, RZ, 0x3, R2 ;  /* 0x00000003ff127819 */ /* 0x000fe40000011602 */
[----:B------:R-:W-:-:S05]  /*00d0*/  LOP3.LUT R5, R2, 0x7, RZ, 0xc0, !PT ;  /* 0x0000000702057812 */ /* 0x000fca00078ec0ff */
[----:B------:R-:W-:Y:S01]  /*00e0*/  IMAD R18, R18, 0x3, R5 ;  /* 0x0000000312127824 */ /* 0x000fe200078e0205 */
[----:B------:R-:W-:Y:S06]  /*00f0*/  BRA.U !UP0, `(.L_x_0) ;  /* 0x0000000908f07547 */ /* 0x000fec000b800000 */
[----:B------:R-:W-:Y:S01]  /*0100*/  ISETP.GE.U32.AND P0, PT, R5, 0x3, PT ;  /* 0x000000030500780c */ /* 0x000fe20003f06070 */
[----:B------:R-:W-:Y:S02]  /*0110*/  HFMA2 R21, -RZ, RZ, 0, 0 ;  /* 0x00000000ff157431 */ /* 0x000fe400000001ff */
[----:B------:R-:W-:Y:S01]  /*0120*/  IMAD R19, R6, UR12, RZ ;  /* 0x0000000c06137c24 */ /* 0x000fe2000f8e02ff */
[----:B------:R-:W-:Y:S01]  /*0130*/  ULOP3.LUT UR8, UR5, 0x7, URZ, 0xc0, !UPT ;  /* 0x0000000705087892 */ /* 0x000fe2000f8ec0ff */
[----:B------:R-:W-:Y:S01]  /*0140*/  ISETP.LT.U32.AND P0, PT, R2, 0x18, !P0 ;  /* 0x000000180200780c */ /* 0x000fe20004701070 */
[----:B------:R-:W-:Y:S02]  /*0150*/  ULOP3.LUT UR9, UR5, 0x3, URZ, 0xc0, !UPT ;  /* 0x0000000305097892 */ /* 0x000fe4000f8ec0ff */
[----:B------:R-:W-:-:S12]  /*0160*/  ULOP3.LUT UR5, UR5, 0x7ffffff8, URZ, 0xc0, !UPT ;  /* 0x7ffffff805057892 */ /* 0x000fd8000f8ec0ff */
.L_x_15:
[----:B--2---:R-:W0:Y:S01]  /*0170*/  LDC.64 R4, c[0x0][0x390] ;  /* 0x0000e400ff047b82 */ /* 0x004e220000000a00 */
[----:B------:R-:W-:Y:S01]  /*0180*/  IMAD R6, R21, 0x40, R2 ;  /* 0x0000004015067824 */ /* 0x000fe200078e0202 */
[----:B-1----:R-:W1:Y:S04]  /*0190*/  LDCU UR7, c[0x0][0x388] ;  /* 0x00007100ff0777ac */ /* 0x002e680008000800 */
[----:B------:R-:W-:-:S05]  /*01a0*/  LEA R7, R19, R6, 0x6 ;  /* 0x0000000613077211 */ /* 0x000fca00078e30ff */
[----:B0-----:R-:W-:-:S05]  /*01b0*/  IMAD.WIDE R4, R7, 0x4, R4 ;  /* 0x0000000407047825 */ /* 0x001fca00078e0204 */
[----:B---3-5:R0:W5:Y:S01]  /*01c0*/  LDG.E R20, desc[UR10][R4.64] ;  /* 0x0000000a04147981 */ /* 0x028162000c1e1900 */
[----:B------:R-:W2:Y:S01]  /*01d0*/  S2UR UR6, SR_CgaCtaId ;  /* 0x00000000000679c3 */ /* 0x000ea20000008800 */
[----:B------:R-:W-:Y:S01]  /*01e0*/  UMOV UR4, 0x400 ;  /* 0x0000040000047882 */ /* 0x000fe20000000000 */
[----:B-1----:R-:W-:Y:S02]  /*01f0*/  UISETP.GE.U32.AND UP0, UPT, UR7, 0x8, UPT ;  /* 0x000000080700788c */ /* 0x002fe4000bf06070 */
[----:B--2---:R-:W-:-:S06]  /*0200*/  ULEA UR4, UR6, UR4, 0x18 ;  /* 0x0000000406047291 */ /* 0x004fcc000f8ec0ff */
[----:B------:R-:W-:Y:S01]  /*0210*/  IADD3 R23, PT, PT, R0, UR4, RZ ;  /* 0x0000000400177c10 */ /* 0x000fe2000fffe0ff */
[----:B------:R-:W-:-:S04]  /*0220*/  UMOV UR4, URZ ;  /* 0x000000ff00047c82 */ /* 0x000fc80008000000 */
[----:B------:R-:W-:Y:S01]  /*0230*/  IMAD R23, R6, 0x4, R23 ;  /* 0x0000000406177824 */ /* 0x000fe200078e0217 */
[----:B0-----:R-:W-:Y:S06]  /*0240*/  BRA.U !UP0, `(.L_x_1) ;  /* 0x0000000508187547 */ /* 0x001fec000b800000 */
[----:B------:R-:W0:Y:S01]  /*0250*/  LDC R22, c[0x0][0x384] ;  /* 0x0000e100ff167b82 */ /* 0x000e220000000800 */
[----:B------:R-:W-:Y:S01]  /*0260*/  MOV R24, RZ ;  /* 0x000000ff00187202 */ /* 0x000fe20000000f00 */
[----:B------:R-:W1:Y:S06]  /*0270*/  LDCU UR7, c[0x0][0x384] ;  /* 0x00007080ff0777ac */ /* 0x000e6c0008000800 */
[----:B------:R-:W2:Y:S02]  /*0280*/  LDC.64 R4, c[0x0][0x398] ;  /* 0x0000e600ff047b82 */ /* 0x000ea40000000a00 */
.L_x_6:
[----:B------:R-:W-:Y:S04]  /*0290*/  BSSY.RECONVERGENT B0, `(.L_x_2) ;  /* 0x000000b000007945 */ /* 0x000fe80003800200 */
[----:B-1--4-:R-:W-:Y:S05]  /*02a0*/  @!P0 BRA `(.L_x_3) ;  /* 0x0000000000248947 */ /* 0x012fea0003800000 */
[----:B-1----:R-:W-:-:S04]  /*02b0*/  IMAD R7, R24, UR7, R21 ;  /* 0x0000000718077c24 */ /* 0x002fc8000f8e0215 */
[----:B------:R-:W-:-:S04]  /*02c0*/  IMAD R9, R7, 0x9, R18 ;  /* 0x0000000907097824 */ /* 0x000fc800078e0212 */
[----:B--2---:R-:W-:-:S06]  /*02d0*/  IMAD.WIDE R6, R9, 0x4, R4 ;  /* 0x0000000409067825 */ /* 0x004fcc00078e0204 */
[----:B------:R-:W2:Y:S01]  /*02e0*/  LDG.E R6, desc[UR10][R6.64] ;  /* 0x0000000a06067981 */ /* 0x000ea2000c1e1900 */
[----:B------:R-:W1:Y:S01]  /*02f0*/  S2UR UR6, SR_CgaCtaId ;  /* 0x00000000000679c3 */ /* 0x000e620000008800 */
[----:B------:R-:W-:Y:S02]  /*0300*/  UMOV UR4, 0x400 ;  /* 0x0000040000047882 */ /* 0x000fe40000000000 */
[----:B-1----:R-:W-:-:S06]  /*0310*/  ULEA UR4, UR6, UR4, 0x18 ;  /* 0x0000000406047291 */ /* 0x002fcc000f8ec0ff */
[----:B------:R-:W-:-:S05]  /*0320*/  LEA R9, R9, UR4, 0x2 ;  /* 0x0000000409097c11 */ /* 0x000fca000f8e10ff */
[----:B--2---:R3:W-:Y:S02]  /*0330*/  STS [R9], R6 ;  /* 0x0000000609007388 */ /* 0x0047e40000000800 */
.L_x_3:
[----:B-1----:R-:W-:Y:S05]  /*0340*/  BSYNC.RECONVERGENT B0 ;  /* 0x0000000000007941 */ /* 0x002fea0003800200 */
.L_x_2:
[----:B-----5:R1:W-:Y:S01]  /*0350*/  STS [R23], R20 ;  /* 0x0000001417007388 */ /* 0x0203e20000000800 */
[----:B------:R-:W-:Y:S04]  /*0360*/  BSSY.RECONVERGENT B0, `(.L_x_4) ;  /* 0x0000023000007945 */ /* 0x000fe80003800200 */
[----:B------:R-:W-:Y:S05]  /*0370*/  @!P0 BRA `(.L_x_5) ;  /* 0x0000000000848947 */ /* 0x000fea0003800000 */
[----:B0--3--:R-:W-:-:S05]  /*0380*/  IMAD R6, R24, R22, R22 ;  /* 0x0000001618067224 */ /* 0x009fca00078e0216 */
[----:B------:R-:W-:-:S05]  /*0390*/  IADD3 R27, PT, PT, R6, R21, RZ ;  /* 0x00000015061b7210 */ /* 0x000fca0007ffe0ff */
[----:B------:R-:W-:-:S04]  /*03a0*/  IMAD R27, R27, 0x9, R18 ;  /* 0x000000091b1b7824 */ /* 0x000fc800078e0212 */
[----:B------:R-:W-:Y:S02]  /*03b0*/  IMAD R7, R22, 0x9, R27 ;  /* 0x0000000916077824 */ /* 0x000fe400078e021b */
[----:B--2---:R-:W-:-:S04]  /*03c0*/  IMAD.WIDE R16, R27, 0x4, R4 ;  /* 0x000000041b107825 */ /* 0x004fc800078e0204 */
[----:B------:R-:W-:Y:S01]  /*03d0*/  IMAD R9, R22, 0x9, R7 ;  /* 0x0000000916097824 */ /* 0x000fe200078e0207 */
[----:B------:R0:W2:Y:S01]  /*03e0*/  LDG.E R25, desc[UR10][R16.64] ;  /* 0x0000000a10197981 */ /* 0x0000a2000c1e1900 */
[----:B------:R-:W-:-:S04]  /*03f0*/  IMAD.WIDE R6, R7, 0x4, R4 ;  /* 0x0000000407067825 */ /* 0x000fc800078e0204 */
[----:B------:R-:W-:Y:S02]  /*0400*/  IMAD R11, R22, 0x9, R9 ;  /* 0x00000009160b7824 */ /* 0x000fe400078e0209 */
[----:B------:R-:W-:-:S04]  /*0410*/  IMAD.WIDE R8, R9, 0x4, R4 ;  /* 0x0000000409087825 */ /* 0x000fc800078e0204 */
[----:B------:R-:W-:Y:S02]  /*0420*/  IMAD.WIDE R10, R11, 0x4, R4 ;  /* 0x000000040b0a7825 */ /* 0x000fe400078e0204 */
[----:B------:R3:W4:Y:S02]  /*0430*/  LDG.E R8, desc[UR10][R8.64] ;  /* 0x0000000a08087981 */ /* 0x000724000c1e1900 */
[C---:B------:R-:W-:Y:S02]  /*0440*/  IMAD.WIDE R12, R3.reuse, 0x4, R16 ;  /* 0x00000004030c7825 */ /* 0x040fe400078e0210 */
[----:B------:R-:W5:Y:S02]  /*0450*/  LDG.E R10, desc[UR10][R10.64] ;  /* 0x0000000a0a0a7981 */ /* 0x000f64000c1e1900 */
[----:B------:R-:W-:Y:S02]  /*0460*/  IMAD.WIDE R14, R3, 0x4, R6 ;  /* 0x00000004030e7825 */ /* 0x000fe400078e0206 */
[----:B------:R1:W4:Y:S04]  /*0470*/  LDG.E R6, desc[UR10][R6.64] ;  /* 0x0000000a06067981 */ /* 0x000328000c1e1900 */
[----:B------:R-:W5:Y:S04]  /*0480*/  LDG.E R12, desc[UR10][R12.64] ;  /* 0x0000000a0c0c7981 */ /* 0x000f68000c1e1900 */
[----:B------:R-:W5:Y:S01]  /*0490*/  LDG.E R14, desc[UR10][R14.64] ;  /* 0x0000000a0e0e7981 */ /* 0x000f62000c1e1900 */
[----:B------:R-:W0:Y:S01]  /*04a0*/  S2UR UR6, SR_CgaCtaId ;  /* 0x00000000000679c3 */ /* 0x000e220000008800 */
[----:B------:R-:W-:-:S02]  /*04b0*/  UMOV UR4, 0x400 ;  /* 0x0000040000047882 */ /* 0x000fc40000000000 */
[----:B0-----:R-:W-:-:S06]  /*04c0*/  ULEA UR4, UR6, UR4, 0x18 ;  /* 0x0000000406047291 */ /* 0x001fcc000f8ec0ff */
[----:B------:R-:W-:-:S05]  /*04d0*/  LEA R27, R27, UR4, 0x2 ;  /* 0x000000041b1b7c11 */ /* 0x000fca000f8e10ff */
[----:B------:R-:W-:-:S04]  /*04e0*/  IMAD R17, R22, 0x24, R27 ;  /* 0x0000002416117824 */ /* 0x000fc800078e021b */
[C---:B------:R-:W-:Y:S02]  /*04f0*/  IMAD R29, R22.reuse, 0x24, R17 ;  /* 0x00000024161d7824 */ /* 0x040fe400078e0211 */
[C---:B---3--:R-:W-:Y:S02]  /*0500*/  IMAD R9, R22.reuse, 0x90, R27 ;  /* 0x0000009016097824 */ /* 0x048fe400078e021b */
[C---:B-1----:R-:W-:Y:S02]  /*0510*/  IMAD R7, R22.reuse, 0x24, R29 ;  /* 0x0000002416077824 */ /* 0x042fe400078e021d */
[----:B------:R-:W-:Y:S01]  /*0520*/  IMAD R11, R22, 0x90, R17 ;  /* 0x00000090160b7824 */ /* 0x000fe200078e0211 */
[----:B--2---:R0:W-:Y:S04]  /*0530*/  STS [R27], R25 ;  /* 0x000000191b007388 */ /* 0x0041e80000000800 */
[----:B----4-:R0:W-:Y:S04]  /*0540*/  STS [R17], R6 ;  /* 0x0000000611007388 */ /* 0x0101e80000000800 */
[----:B------:R0:W-:Y:S04]  /*0550*/  STS [R29], R8 ;  /* 0x000000081d007388 */ /* 0x0001e80000000800 */
[----:B-----5:R0:W-:Y:S04]  /*0560*/  STS [R7], R10 ;  /* 0x0000000a07007388 */ /* 0x0201e80000000800 */
[----:B------:R0:W-:Y:S04]  /*0570*/  STS [R9], R12 ;  /* 0x0000000c09007388 */ /* 0x0001e80000000800 */
[----:B------:R0:W-:Y:S02]  /*0580*/  STS [R11], R14 ;  /* 0x0000000e0b007388 */ /* 0x0001e40000000800 */
.L_x_5:
[----:B------:R-:W-:Y:S05]  /*0590*/  BSYNC.RECONVERGENT B0 ;  /* 0x0000000000007941 */ /* 0x000fea0003800200 */
.L_x_4:
[----:B0--3--:R-:W0:Y:S01]  /*05a0*/  @P0 LDC R9, c[0x0][0x384] ;  /* 0x0000e100ff090b82 */ /* 0x009e220000000800 */
[----:B------:R-:W-:-:S07]  /*05b0*/  @P0 VIADD R8, R24, 0x7 ;  /* 0x0000000718080836 */ /* 0x000fce0000000000 */
[----:B------:R-:W3:Y:S01]  /*05c0*/  @P0 LDC.64 R6, c[0x0][0x398] ;  /* 0x0000e600ff060b82 */ /* 0x000ee20000000a00 */
[----:B0-----:R-:W-:-:S04]  /*05d0*/  @P0 IMAD R9, R8, R9, R21 ;  /* 0x0000000908090224 */ /* 0x001fc800078e0215 */
[----:B------:R-:W-:-:S04]  /*05e0*/  @P0 IMAD R9, R9, 0x9, R18 ;  /* 0x0000000909090824 */ /* 0x000fc800078e0212 */
[----:B---3--:R-:W-:-:S06]  /*05f0*/  @P0 IMAD.WIDE R6, R9, 0x4, R6 ;  /* 0x0000000409060825 */ /* 0x008fcc00078e0206 */
[----:B------:R-:W3:Y:S01]  /*0600*/  @P0 LDG.E R6, desc[UR10][R6.64] ;  /* 0x0000000a06060981 */ /* 0x000ee2000c1e1900 */
[----:B------:R-:W-:Y:S02]  /*0610*/  @P0 MOV R8, 0x400 ;  /* 0x0000040000080802 */ /* 0x000fe40000000f00 */
[----:B------:R-:W-:Y:S01]  /*0620*/  IADD3 R24, PT, PT, R24, 0x8, RZ ;  /* 0x0000000818187810 */ /* 0x000fe20007ffe0ff */
[----:B------:R-:W0:Y:S03]  /*0630*/  @P0 S2R R11, SR_CgaCtaId ;  /* 0x00000000000b0919 */ /* 0x000e260000008800 */
[----:B------:R-:W-:Y:S01]  /*0640*/  ISETP.NE.AND P1, PT, R24, UR5, PT ;  /* 0x0000000518007c0c */ /* 0x000fe2000bf25270 */
[----:B------:R4:W-:Y:S01]  /*0650*/  STS [R23], R20 ;  /* 0x0000001417007388 */ /* 0x0009e20000000800 */
[----:B0-----:R-:W-:-:S04]  /*0660*/  @P0 LEA R8, R11, R8, 0x18 ;  /* 0x000000080b080211 */ /* 0x001fc800078ec0ff */
[----:B------:R-:W-:-:S05]  /*0670*/  @P0 LEA R9, R9, R8, 0x2 ;  /* 0x0000000809090211 */ /* 0x000fca00078e10ff */
[----:B---3--:R4:W-:Y:S02]  /*0680*/  @P0 STS [R9], R6 ;  /* 0x0000000609000388 */ /* 0x0089e40000000800 */
[----:B------:R-:W-:Y:S05]  /*0690*/  @P1 BRA `(.L_x_6) ;  /* 0xfffffff800fc1947 */ /* 0x000fea000383ffff */
[----:B------:R-:W-:-:S05]  /*06a0*/  UMOV UR4, UR5 ;  /* 0x0000000500047c82 */ /* 0x000fca0008000000 */
.L_x_1:
[----:B------:R-:W-:-:S09]  /*06b0*/  UISETP.NE.AND UP0, UPT, UR8, URZ, UPT ;  /* 0x000000ff0800728c */ /* 0x000fd2000bf05270 */
[----:B------:R-:W-:Y:S05]  /*06c0*/  BRA.U !UP0, `(.L_x_7) ;  /* 0x00000005086c7547 */ /* 0x000fea000b800000 */
[----:B------:R-:W-:-:S04]  /*06d0*/  UIADD3 UR6, UPT, UPT, UR8, -0x1, URZ ;  /* 0xffffffff08067890 */ /* 0x000fc8000fffe0ff */
[----:B------:R-:W-:-:S09]  /*06e0*/  UISETP.GE.U32.AND UP0, UPT, UR6, 0x3, UPT ;  /* 0x000000030600788c */ /* 0x000fd2000bf06070 */
[----:B------:R-:W-:Y:S05]  /*06f0*/  BRA.U !UP0, `(.L_x_8) ;  /* 0x0000000108a47547 */ /* 0x000fea000b800000 */
[----:B------:R-:W-:Y:S04]  /*0700*/  BSSY.RECONVERGENT B0, `(.L_x_9) ;  /* 0x0000017000007945 */ /* 0x000fe80003800200 */
[----:B------:R-:W-:Y:S05]  /*0710*/  @!P0 BRA `(.L_x_10) ;  /* 0x0000000000548947 */ /* 0x000fea0003800000 */
[----:B------:R-:W0:Y:S08]  /*0720*/  LDC R10, c[0x0][0x384] ;  /* 0x0000e100ff0a7b82 */ /* 0x000e300000000800 */
[----:B--2---:R-:W2:Y:S01]  /*0730*/  LDC.64 R4, c[0x0][0x398] ;  /* 0x0000e600ff047b82 */ /* 0x004ea20000000a00 */
[----:B0-----:R-:W-:-:S04]  /*0740*/  IMAD R7, R10, UR4, R21 ;  /* 0x000000040a077c24 */ /* 0x001fc8000f8e0215 */
[----:B------:R-:W-:-:S04]  /*0750*/  IMAD R11, R7, 0x9, R18 ;  /* 0x00000009070b7824 */ /* 0x000fc800078e0212 */
[----:B----4-:R-:W-:Y:S02]  /*0760*/  IMAD R9, R10, 0x9, R11 ;  /* 0x000000090a097824 */ /* 0x010fe400078e020b */
[----:B--2---:R-:W-:-:S04]  /*0770*/  IMAD.WIDE R6, R11, 0x4, R4 ;  /* 0x000000040b067825 */ /* 0x004fc800078e0204 */
[----:B------:R-:W-:Y:S02]  /*0780*/  IMAD R13, R10, 0x9, R9 ;  /* 0x000000090a0d7824 */ /* 0x000fe400078e0209 */
[--C-:B------:R-:W-:Y:S01]  /*0790*/  IMAD.WIDE R8, R9, 0x4, R4.reuse ;  /* 0x0000000409087825 */ /* 0x100fe200078e0204 */
[----:B------:R-:W2:Y:S03]  /*07a0*/  LDG.E R6, desc[UR10][R6.64] ;  /* 0x0000000a06067981 */ /* 0x000ea6000c1e1900 */
[----:B------:R-:W-:Y:S02]  /*07b0*/  IMAD.WIDE R4, R13, 0x4, R4 ;  /* 0x000000040d047825 */ /* 0x000fe400078e0204 */
[----:B------:R-:W3:Y:S04]  /*07c0*/  LDG.E R8, desc[UR10][R8.64] ;  /* 0x0000000a08087981 */ /* 0x000ee8000c1e1900 */
[----:B------:R-:W4:Y:S01]  /*07d0*/  LDG.E R4, desc[UR10][R4.64] ;  /* 0x0000000a04047981 */ /* 0x000f22000c1e1900 */
[----:B------:R-:W0:Y:S01]  /*07e0*/  S2UR UR7, SR_CgaCtaId ;  /* 0x00000000000779c3 */ /* 0x000e220000008800 */
[----:B------:R-:W-:-:S02]  /*07f0*/  UMOV UR6, 0x400 ;  /* 0x0000040000067882 */ /* 0x000fc40000000000 */
[----:B0-----:R-:W-:-:S06]  /*0800*/  ULEA UR6, UR7, UR6, 0x18 ;  /* 0x0000000607067291 */ /* 0x001fcc000f8ec0ff */
[----:B------:R-:W-:-:S05]  /*0810*/  LEA R11, R11, UR6, 0x2 ;  /* 0x000000060b0b7c11 */ /* 0x000fca000f8e10ff */
[----:B------:R-:W-:-:S04]  /*0820*/  IMAD R13, R10, 0x24, R11 ;  /* 0x000000240a0d7824 */ /* 0x000fc800078e020b */
[----:B------:R-:W-:Y:S01]  /*0830*/  IMAD R15, R10, 0x24, R13 ;  /* 0x000000240a0f7824 */ /* 0x000fe200078e020d */
[----:B--2---:R0:W-:Y:S04]  /*0840*/  STS [R11], R6 ;  /* 0x000000060b007388 */ /* 0x0041e80000000800 */
[----:B---3--:R0:W-:Y:S04]  /*0850*/  STS [R13], R8 ;  /* 0x000000080d007388 */ /* 0x0081e80000000800 */
[----:B----4-:R0:W-:Y:S02]  /*0860*/  STS [R15], R4 ;  /* 0x000000040f007388 */ /* 0x0101e40000000800 */
.L_x_10:
[----:B------:R-:W-:Y:S05]  /*0870*/  BSYNC.RECONVERGENT B0 ;  /* 0x0000000000007941 */ /* 0x000fea0003800200 */
.L_x_9:
[----:B-----5:R3:W-:Y:S01]  /*0880*/  STS [R23], R20 ;  /* 0x0000001417007388 */ /* 0x0207e20000000800 */
[----:B------:R-:W-:Y:S04]  /*0890*/  BSSY.RECONVERGENT B0, `(.L_x_11) ;  /* 0x000000e000007945 */ /* 0x000fe80003800200 */
[----:B------:R-:W-:Y:S05]  /*08a0*/  @!P0 BRA `(.L_x_12) ;  /* 0x0000000000308947 */ /* 0x000fea0003800000 */
[----:B0---4-:R-:W0:Y:S01]  /*08b0*/  LDC R6, c[0x0][0x384] ;  /* 0x0000e100ff067b82 */ /* 0x011e220000000800 */
[----:B------:R-:W-:-:S07]  /*08c0*/  UIADD3 UR6, UPT, UPT, UR4, 0x3, URZ ;  /* 0x0000000304067890 */ /* 0x000fce000fffe0ff */
[----:B--2---:R-:W2:Y:S01]  /*08d0*/  LDC.64 R4, c[0x0][0x398] ;  /* 0x0000e600ff047b82 */ /* 0x004ea20000000a00 */
[----:B0-----:R-:W-:-:S04]  /*08e0*/  IMAD R7, R6, UR6, R21 ;  /* 0x0000000606077c24 */ /* 0x001fc8000f8e0215 */
[----:B------:R-:W-:-:S04]  /*08f0*/  IMAD R7, R7, 0x9, R18 ;  /* 0x0000000907077824 */ /* 0x000fc800078e0212 */
[----:B--2---:R-:W-:-:S06]  /*0900*/  IMAD.WIDE R4, R7, 0x4, R4 ;  /* 0x0000000407047825 */ /* 0x004fcc00078e0204 */
[----:B------:R-:W2:Y:S01]  /*0910*/  LDG.E R4, desc[UR10][R4.64] ;  /* 0x0000000a04047981 */ /* 0x000ea2000c1e1900 */
[----:B------:R-:W0:Y:S01]  /*0920*/  S2UR UR7, SR_CgaCtaId ;  /* 0x00000000000779c3 */ /* 0x000e220000008800 */
[----:B------:R-:W-:Y:S02]  /*0930*/  UMOV UR6, 0x400 ;  /* 0x0000040000067882 */ /* 0x000fe40000000000 */
[----:B0-----:R-:W-:-:S06]  /*0940*/  ULEA UR6, UR7, UR6, 0x18 ;  /* 0x0000000607067291 */ /* 0x001fcc000f8ec0ff */
[----:B------:R-:W-:-:S05]  /*0950*/  LEA R7, R7, UR6, 0x2 ;  /* 0x0000000607077c11 */ /* 0x000fca000f8e10ff */
[----:B--2---:R0:W-:Y:S02]  /*0960*/  STS [R7], R4 ;  /* 0x0000000407007388 */ /* 0x0041e40000000800 */
.L_x_12:
[----:B------:R-:W-:Y:S05]  /*0970*/  BSYNC.RECONVERGENT B0 ;  /* 0x0000000000007941 */ /* 0x000fea0003800200 */
.L_x_11:
[----:B------:R-:W-:-:S12]  /*0980*/  UIADD3 UR4, UPT, UPT, UR4, 0x4, URZ ;  /* 0x0000000404047890 */ /* 0x000fd8000fffe0ff */
.L_x_8:
[----:B------:R-:W-:-:S09]  /*0990*/  UISETP.NE.AND UP0, UPT, UR9, URZ, UPT ;  /* 0x000000ff0900728c */ /* 0x000fd2000bf05270 */
[----:B------:R-:W-:Y:S05]  /*09a0*/  BRA.U !UP0, `(.L_x_7) ;  /* 0x0000000108b47547 */ /* 0x000fea000b800000 */
[----:B------:R-:W0:Y:S01]  /*09b0*/  LDCU UR6, c[0x0][0x388] ;  /* 0x00007100ff0677ac */ /* 0x000e220008000800 */
[----:B------:R-:W-:Y:S02]  /*09c0*/  UISETP.NE.AND UP0, UPT, UR9, 0x1, UPT ;  /* 0x000000010900788c */ /* 0x000fe4000bf05270 */
[----:B0-----:R-:W-:-:S07]  /*09d0*/  ULOP3.LUT UP1, URZ, UR6, 0x1, URZ, 0xc0, !UPT ;  /* 0x0000000106ff7892 */ /* 0x001fce000f82c0ff */
[----:B------:R-:W-:Y:S05]  /*09e0*/  BRA.U !UP0, `(.L_x_13) ;  /* 0x0000000108647547 */ /* 0x000fea000b800000 */
[----:B------:R-:W0:Y:S08]  /*09f0*/  @P0 LDC R8, c[0x0][0x384] ;  /* 0x0000e100ff080b82 */ /* 0x000e300000000800 */
[----:B------:R-:W1:Y:S08]  /*0a00*/  @P0 LDC R10, c[0x0][0x384] ;  /* 0x0000e100ff0a0b82 */ /* 0x000e700000000800 */
[----:B----4-:R-:W4:Y:S08]  /*0a10*/  @P0 LDC.64 R6, c[0x0][0x398] ;  /* 0x0000e600ff060b82 */ /* 0x010f300000000a00 */
[----:B--2---:R-:W2:Y:S01]  /*0a20*/  @P0 LDC.64 R4, c[0x0][0x398] ;  /* 0x0000e600ff040b82 */ /* 0x004ea20000000a00 */
[----:B0-----:R-:W-:-:S04]  /*0a30*/  @P0 IMAD R8, R8, UR4, R8 ;  /* 0x0000000408080c24 */ /* 0x001fc8000f8e0208 */
[--C-:B------:R-:W-:Y:S02]  /*0a40*/  @P0 IMAD.IADD R9, R8, 0x1, R21.reuse ;  /* 0x0000000108090824 */ /* 0x100fe400078e0215 */
[----:B-1----:R-:W-:Y:S02]  /*0a50*/  @P0 IMAD R11, R10, UR4, R21 ;  /* 0x000000040a0b0c24 */ /* 0x002fe4000f8e0215 */
[--C-:B------:R-:W-:Y:S02]  /*0a60*/  @P0 IMAD R9, R9, 0x9, R18.reuse ;  /* 0x0000000909090824 */ /* 0x100fe400078e0212 */
[----:B------:R-:W-:-:S04]  /*0a70*/  @P0 IMAD R11, R11, 0x9, R18 ;  /* 0x000000090b0b0824 */ /* 0x000fc800078e0212 */
[----:B----4-:R-:W-:-:S06]  /*0a80*/  @P0 IMAD.WIDE R6, R11, 0x4, R6 ;  /* 0x000000040b060825 */ /* 0x010fcc00078e0206 */
[----:B------:R-:W4:Y:S01]  /*0a90*/  @P0 LDG.E R6, desc[UR10][R6.64] ;  /* 0x0000000a06060981 */ /* 0x000f22000c1e1900 */
[----:B--2---:R-:W-:-:S06]  /*0aa0*/  @P0 IMAD.WIDE R4, R9, 0x4, R4 ;  /* 0x0000000409040825 */ /* 0x004fcc00078e0204 */
[----:B------:R-:W2:Y:S01]  /*0ab0*/  @P0 LDG.E R4, desc[UR10][R4.64] ;  /* 0x0000000a04040981 */ /* 0x000ea2000c1e1900 */
[----:B------:R-:W0:Y:S01]  /*0ac0*/  @P0 S2R R13, SR_CgaCtaId ;  /* 0x00000000000d0919 */ /* 0x000e220000008800 */
[----:B------:R-:W1:Y:S01]  /*0ad0*/  @P0 S2R R15, SR_CgaCtaId ;  /* 0x00000000000f0919 */ /* 0x000e620000008800 */
[----:B------:R-:W-:Y:S02]  /*0ae0*/  @P0 MOV R8, 0x400 ;  /* 0x0000040000080802 */ /* 0x000fe40000000f00 */
[----:B------:R-:W-:Y:S02]  /*0af0*/  @P0 MOV R10, 0x400 ;  /* 0x00000400000a0802 */ /* 0x000fe40000000f00 */
[----:B0-----:R-:W-:Y:S02]  /*0b00*/  @P0 LEA R8, R13, R8, 0x18 ;  /* 0x000000080d080211 */ /* 0x001fe400078ec0ff */
[----:B-1----:R-:W-:Y:S02]  /*0b10*/  @P0 LEA R10, R15, R10, 0x18 ;  /* 0x0000000a0f0a0211 */ /* 0x002fe400078ec0ff */
[----:B------:R-:W-:-:S02]  /*0b20*/  @P0 LEA R11, R11, R8, 0x2 ;  /* 0x000000080b0b0211 */ /* 0x000fc400078e10ff */
[----:B------:R-:W-:Y:S01]  /*0b30*/  @P0 LEA R9, R9, R10, 0x2 ;  /* 0x0000000a09090211 */ /* 0x000fe200078e10ff */
[----:B------:R-:W-:Y:S02]  /*0b40*/  UIADD3 UR4, UPT, UPT, UR4, 0x2, URZ ;  /* 0x0000000204047890 */ /* 0x000fe4000fffe0ff */
[----:B----4-:R0:W-:Y:S04]  /*0b50*/  @P0 STS [R11], R6 ;  /* 0x000000060b000388 */ /* 0x0101e80000000800 */
[----:B-----5:R0:W-:Y:S04]  /*0b60*/  STS [R23], R20 ;  /* 0x0000001417007388 */ /* 0x0201e80000000800 */
[----:B--2---:R0:W-:Y:S02]  /*0b70*/  @P0 STS [R9], R4 ;  /* 0x0000000409000388 */ /* 0x0041e40000000800 */
.L_x_13:
[----:B------:R-:W-:Y:S05]  /*0b80*/  BRA.U !UP1, `(.L_x_7) ;  /* 0x00000001093c7547 */ /* 0x000fea000b800000 */
[----:B-----5:R0:W-:Y:S01]  /*0b90*/  STS [R23], R20 ;  /* 0x0000001417007388 */ /* 0x0201e20000000800 */
[----:B------:R-:W-:Y:S04]  /*0ba0*/  BSSY.RECONVERGENT B0, `(.L_x_7) ;  /* 0x000000d000007945 */ /* 0x000fe80003800200 */
[----:B------:R-:W-:Y:S05]  /*0bb0*/  @!P0 BRA `(.L_x_14) ;  /* 0x00000000002c8947 */ /* 0x000fea0003800000 */
[----:B0---4-:R-:W0:Y:S08]  /*0bc0*/  LDC R6, c[0x0][0x384] ;  /* 0x0000e100ff067b82 */ /* 0x011e300000000800 */
        /* <DEDUP_REMOVED lines=10> */
.L_x_14:
[----:B------:R-:W-:Y:S05]  /*0c70*/  BSYNC.RECONVERGENT B0 ;  /* 0x0000000000007941 */ /* 0x000fea0003800200 */
.L_x_7:
[----:B0---4-:R-:W0:Y:S01]  /*0c80*/  LDC R6, c[0x0][0x384] ;  /* 0x0000e100ff067b82 */ /* 0x011e220000000800 */
[----:B------:R-:W-:-:S05]  /*0c90*/  VIADD R21, R21, 0x1 ;  /* 0x0000000115157836 */ /* 0x000fca0000000000 */
[----:B0-----:R-:W-:-:S13]  /*0ca0*/  ISETP.NE.AND P1, PT, R21, R6, PT ;  /* 0x000000061500720c */ /* 0x001fda0003f25270 */
[----:B------:R-:W-:Y:S05]  /*0cb0*/  @P1 BRA `(.L_x_15) ;  /* 0xfffffff4002c1947 */ /* 0x000fea000383ffff */
.L_x_0:
[----:B------:R-:W0:Y:S08]  /*0cc0*/  LDC R8, c[0x0][0x388] ;  /* 0x0000e200ff087b82 */ /* 0x000e300000000800 */
[----:B------:R-:W-:Y:S01]  /*0cd0*/  BAR.SYNC.DEFER_BLOCKING 0x0 ;  /* 0x0000000000007b1d */ /* 0x000fe20000010000 */
[----:B0-----:R-:W-:-:S13]  /*0ce0*/  ISETP.GE.AND P0, PT, R8, 0x1, PT ;  /* 0x000000010800780c */ /* 0x001fda0003f06270 */
[----:B------:R-:W-:Y:S05]  /*0cf0*/  @!P0 EXIT ;  /* 0x000000000000894d */ /* 0x000fea0003800000 */
[----:B------:R-:W-:Y:S01]  /*0d00*/  ISETP.GE.AND P0, PT, R6, 0x1, PT ;  /* 0x000000010600780c */ /* 0x000fe20003f06270 */
[----:B--2---:R-:W-:-:S05]  /*0d10*/  IMAD R5, R8, UR12, RZ ;  /* 0x0000000c08057c24 */ /* 0x004fca000f8e02ff */
[----:B------:R-:W-:-:S07]  /*0d20*/  LEA R4, R5, R2, 0x6 ;  /* 0x0000000205047211 */ /* 0x000fce00078e30ff */
[----:B------:R-:W-:Y:S05]  /*0d30*/  @!P0 BRA `(.L_x_16) ;  /* 0x0000001000b88947 */ /* 0x000fea0003800000 */
[----:B------:R-:W0:Y:S01]  /*0d40*/  S2UR UR5, SR_CgaCtaId ;  /* 0x00000000000579c3 */ /* 0x000e220000008800 */
[----:B------:R-:W-:Y:S01]  /*0d50*/  SHF.R.U32.HI R5, RZ, 0x3, R2 ;  /* 0x00000003ff057819 */ /* 0x000fe20000011602 */
[----:B------:R-:W-:Y:S01]  /*0d60*/  UMOV UR4, 0x400 ;  /* 0x0000040000047882 */ /* 0x000fe20000000000 */
[C---:B------:R-:W-:Y:S01]  /*0d70*/  LOP3.LUT R7, R2.reuse, 0x7, RZ, 0xc0, !PT ;  /* 0x0000000702077812 */ /* 0x040fe200078ec0ff */
[----:B------:R-:W-:Y:S01]  /*0d80*/  IMAD.MOV R6, RZ, RZ, -R6 ;  /* 0x000000ffff067224 */ /* 0x000fe200078e0a06 */
[C---:B------:R-:W-:Y:S01]  /*0d90*/  LEA R0, R5.reuse, R0, 0x5 ;  /* 0x0000000005007211 */ /* 0x040fe200078e28ff */
[----:B------:R-:W-:Y:S01]  /*0da0*/  VIADD R5, R5, 0xffffffff ;  /* 0xffffffff05057836 */ /* 0x000fe20000000000 */
[C---:B------:R-:W-:Y:S02]  /*0db0*/  ISETP.GE.U32.AND P3, PT, R2.reuse, 0x40, PT ;  /* 0x000000400200780c */ /* 0x040fe40003f66070 */
[----:B------:R-:W-:Y:S02]  /*0dc0*/  IADD3 R8, PT, PT, R7, -0x1, RZ ;  /* 0xffffffff07087810 */ /* 0x000fe40007ffe0ff */
[----:B------:R-:W-:-:S02]  /*0dd0*/  ISETP.GE.U32.AND P4, PT, R2, 0x38, PT ;  /* 0x000000380200780c */ /* 0x000fc40003f86070 */
[----:B------:R-:W-:Y:S02]  /*0de0*/  ISETP.GE.U32.AND P5, PT, R5, 0x8, PT ;  /* 0x000000080500780c */ /* 0x000fe40003fa6070 */
[C---:B------:R-:W-:Y:S02]  /*0df0*/  ISETP.LT.U32.AND P0, PT, R8.reuse, 0x8, !P3 ;  /* 0x000000080800780c */ /* 0x040fe40005f01070 */
[C---:B------:R-:W-:Y:S02]  /*0e00*/  ISETP.LT.U32.AND P1, PT, R8.reuse, 0x8, !P4 ;  /* 0x000000080800780c */ /* 0x040fe40006721070 */
[----:B------:R-:W-:Y:S02]  /*0e10*/  ISETP.LT.U32.AND P2, PT, R8, 0x8, !P5 ;  /* 0x000000080800780c */ /* 0x000fe40006f41070 */
[C---:B------:R-:W-:Y:S02]  /*0e20*/  LEA R0, R7.reuse, R0, 0x2 ;  /* 0x0000000007007211 */ /* 0x040fe400078e10ff */
[C---:B------:R-:W-:Y:S01]  /*0e30*/  ISETP.NE.AND P3, PT, R7.reuse, 0x7, !P3 ;  /* 0x000000070700780c */ /* 0x040fe20005f65270 */
[----:B0-----:R-:W-:Y:S01]  /*0e40*/  ULEA UR4, UR5, UR4, 0x18 ;  /* 0x0000000405047291 */ /* 0x001fe2000f8ec0ff */
[----:B------:R-:W-:-:S02]  /*0e50*/  ISETP.NE.AND P4, PT, R7, 0x7, !P4 ;  /* 0x000000070700780c */ /* 0x000fc40006785270 */
[----:B------:R-:W-:Y:S01]  /*0e60*/  ISETP.NE.AND P5, PT, R7, 0x7, !P5 ;  /* 0x000000070700780c */ /* 0x000fe20006fa5270 */
[----:B------:R-:W-:Y:S02]  /*0e70*/  HFMA2 R7, -RZ, RZ, 0, 0 ;  /* 0x00000000ff077431 */ /* 0x000fe400000001ff */
[----:B------:R-:W-:-:S10]  /*0e80*/  IADD3 R8, PT, PT, R0, UR4, RZ ;  /* 0x0000000400087c10 */ /* 0x000fd4000fffe0ff */
.L_x_22:
[----:B0-----:R-:W0:Y:S01]  /*0e90*/  LDCU UR5, c[0x0][0x384] ;  /* 0x00007080ff0577ac */ /* 0x001e220008000800 */
[----:B------:R-:W-:Y:S01]  /*0ea0*/  IMAD R11, R3, R7, UR4 ;  /* 0x00000004030b7e24 */ /* 0x000fe2000f8e0207 */
[----:B------:R-:W-:Y:S01]  /*0eb0*/  MOV R10, R8 ;  /* 0x00000008000a7202 */ /* 0x000fe20000000f00 */
[----:B------:R-:W-:Y:S01]  /*0ec0*/  IMAD.MOV.U32 R0, RZ, RZ, RZ ;  /* 0x000000ffff007224 */ /* 0x000fe200078e00ff */
[----:B------:R-:W-:Y:S01]  /*0ed0*/  MOV R9, R6 ;  /* 0x0000000600097202 */ /* 0x000fe20000000f00 */
[----:B------:R-:W-:Y:S01]  /*0ee0*/  VIADD R11, R11, 0x10 ;  /* 0x000000100b0b7836 */ /* 0x000fe20000000000 */
[----:B0-----:R-:W-:-:S04]  /*0ef0*/  UIADD3 UR5, UPT, UPT, -UR5, URZ, URZ ;  /* 0x000000ff05057290 */ /* 0x001fc8000fffe1ff */
[----:B------:R-:W-:-:S09]  /*0f00*/  UISETP.GE.AND UP0, UPT, UR5, URZ, UPT ;  /* 0x000000ff0500728c */ /* 0x000fd2000bf06270 */
[----:B------:R-:W-:Y:S05]  /*0f10*/  BRA.U UP0, `(.L_x_17) ;  /* 0x0000000d00907547 */ /* 0x000fea000b800000 */
[----:B------:R-:W-:Y:S02]  /*0f20*/  IADD3 R13, PT, PT, -R9, RZ, RZ ;  /* 0x000000ff090d7210 */ /* 0x000fe40007ffe1ff */
[----:B------:R-:W-:Y:S02]  /*0f30*/  P2R R12, PR, RZ, 0x1 ;  /* 0x00000001ff0c7803 */ /* 0x000fe40000000000 */
[----:B------:R-:W-:Y:S02]  /*0f40*/  ISETP.GT.AND P6, PT, R13, 0x3, PT ;  /* 0x000000030d00780c */ /* 0x000fe40003fc4270 */
[----:B------:R-:W-:-:S04]  /*0f50*/  PLOP3.LUT P0, PT, PT, PT, PT, 0x80, 0x8 ;  /* 0x000000000008781c */ /* 0x000fc80003f0f070 */
[----:B------:R-:W-:Y:S02]  /*0f60*/  P2R R22, PR, RZ, 0x1 ;  /* 0x00000001ff167803 */ /* 0x000fe40000000000 */
[----:B------:R-:W-:-:S05]  /*0f70*/  ISETP.NE.AND P0, PT, R12, RZ, PT ;  /* 0x000000ff0c00720c */ /* 0x000fca0003f05270 */
[----:B------:R-:W-:Y:S08]  /*0f80*/  @!P6 BRA `(.L_x_18) ;  /* 0x000000080034e947 */ /* 0x000ff00003800000 */
[----:B------:R-:W-:-:S04]  /*0f90*/  PLOP3.LUT P6, PT, PT, PT, PT, 0x8, 0x80 ;  /* 0x000000000080781c */ /* 0x000fc80003fce170 */
[----:B------:R-:W-:-:S09]  /*0fa0*/  P2R R22, PR, RZ, 0x40 ;  /* 0x00000040ff167803 */ /* 0x000fd20000000000 */
.L_x_19:
[----:B------:R-:W-:Y:S01]  /*0fb0*/  @P2 LDS R15, [R10+-0x24] ;  /* 0xffffdc000a0f2984 */ /* 0x000fe20000000800 */
[----:B------:R-:W-:Y:S02]  /*0fc0*/  ISETP.GT.U32.AND P6, PT, R5, 0x7, PT ;  /* 0x000000070500780c */ /* 0x000fe40003fc4070 */
[----:B------:R-:W-:Y:S01]  /*0fd0*/  P2R R25, PR, RZ, 0x10 ;  /* 0x00000010ff197803 */ /* 0x000fe20000000000 */
[----:B------:R-:W0:Y:S01]  /*0fe0*/  @P2 LDS R12, [R11+-0x10] ;  /* 0xfffff0000b0c2984 */ /* 0x000e220000000800 */
[----:B------:R-:W-:Y:S02]  /*0ff0*/  ISETP.GT.U32.AND P4, PT, R2, 0x3f, PT ;  /* 0x0000003f0200780c */ /* 0x000fe40003f84070 */
[----:B------:R-:W-:Y:S01]  /*1000*/  P2R R26, PR, RZ, 0x40 ;  /* 0x00000040ff1a7803 */ /* 0x000fe20000000000 */
[----:B------:R-:W-:Y:S01]  /*1010*/  @P5 LDS R13, [R10+-0x1c] ;  /* 0xffffe4000a0d5984 */ /* 0x000fe20000000800 */
[----:B------:R-:W-:-:S03]  /*1020*/  IADD3 R9, PT, PT, R9, 0x4, RZ ;  /* 0x0000000409097810 */ /* 0x000fc60007ffe0ff */
[----:B------:R-:W-:Y:S04]  /*1030*/  @P5 LDS R24, [R11+-0x8] ;  /* 0xfffff8000b185984 */ /* 0x000fe80000000800 */
[----:B------:R-:W-:Y:S04]  /*1040*/  @P0 LDS R17, [R10+-0x4] ;  /* 0xfffffc000a110984 */ /* 0x000fe80000000800 */
[----:B------:R-:W-:Y:S04]  /*1050*/  @!P4 LDS R18, [R10] ;  /* 0x000000000a12c984 */ /* 0x000fe80000000800 */
[----:B-1-3-5:R-:W-:Y:S01]  /*1060*/  @!P4 LDS R20, [R11] ;  /* 0x000000000b14c984 */ /* 0x02afe20000000800 */
[----:B------:R-:W-:-:S03]  /*1070*/  ISETP.GT.U32.AND P4, PT, R2, 0x37, PT ;  /* 0x000000370200780c */ /* 0x000fc60003f84070 */
[----:B------:R-:W-:Y:S04]  /*1080*/  @P0 LDS R23, [R11+-0x4] ;  /* 0xfffffc000b170984 */ /* 0x000fe80000000800 */
[----:B------:R-:W-:Y:S04]  /*1090*/  @P3 LDS R29, [R10+0x4] ;  /* 0x000004000a1d3984 */ /* 0x000fe80000000800 */
[----:B------:R-:W-:Y:S04]  /*10a0*/  @P3 LDS R16, [R11+0x4] ;  /* 0x000004000b103984 */ /* 0x000fe80000000800 */
[----:B------:R-:W-:Y:S01]  /*10b0*/  @P1 LDS R21, [R10+0x1c] ;  /* 0x00001c000a151984 */ /* 0x000fe20000000800 */
[----:B0-----:R-:W-:-:S03]  /*10c0*/  @P2 FFMA R0, R15, R12, R0 ;  /* 0x0000000c0f002223 */ /* 0x001fc60000000000 */
[----:B------:R-:W-:Y:S04]  /*10d0*/  @P1 LDS R27, [R11+0x8] ;  /* 0x000008000b1b1984 */ /* 0x000fe80000000800 */
[----:B------:R-:W-:Y:S04]  /*10e0*/  @!P6 LDS R15, [R10+-0x20] ;  /* 0xffffe0000a0fe984 */ /* 0x000fe80000000800 */
[----:B------:R-:W0:Y:S04]  /*10f0*/  @!P6 LDS R12, [R11+-0xc] ;  /* 0xfffff4000b0ce984 */ /* 0x000e280000000800 */
[----:B------:R-:W-:Y:S04]  /*1100*/  @!P4 LDS R19, [R10+0x20] ;  /* 0x000020000a13c984 */ /* 0x000fe80000000800 */
[----:B------:R-:W1:Y:S01]  /*1110*/  @!P4 LDS R14, [R11+0xc] ;  /* 0x00000c000b0ec984 */ /* 0x000e620000000800 */
[----:B------:R-:W-:-:S04]  /*1120*/  ISETP.NE.AND P4, PT, R25, RZ, PT ;  /* 0x000000ff1900720c */ /* 0x000fc80003f85270 */
[----:B------:R-:W-:Y:S01]  /*1130*/  P2R R25, PR, RZ, 0x10 ;  /* 0x00000010ff197803 */ /* 0x000fe20000000000 */
[----:B0-----:R-:W-:-:S08]  /*1140*/  @!P6 FFMA R0, R15, R12, R0 ;  /* 0x0000000c0f00e223 */ /* 0x001fd00000000000 */
[----:B------:R-:W-:Y:S01]  /*1150*/  @P4 LDS R15, [R10+0x24] ;  /* 0x000024000a0f4984 */ /* 0x000fe20000000800 */
[----:B------:R-:W-:-:S03]  /*1160*/  @P5 FFMA R0, R13, R24, R0 ;  /* 0x000000180d005223 */ /* 0x000fc60000000000 */
[----:B------:R-:W0:Y:S01]  /*1170*/  @P4 LDS R12, [R11+0x10] ;  /* 0x000010000b0c4984 */ /* 0x000e220000000800 */
[----:B------:R-:W-:Y:S01]  /*1180*/  ISETP.GT.U32.AND P4, PT, R2, 0x3f, PT ;  /* 0x0000003f0200780c */ /* 0x000fe20003f84070 */
[----:B------:R-:W-:Y:S02]  /*1190*/  @P0 FFMA R0, R17, R23, R0 ;  /* 0x0000001711000223 */ /* 0x000fe40000000000 */
[----:B------:R-:W-:Y:S04]  /*11a0*/  @P2 LDS R13, [R10+0xdc] ;  /* 0x0000dc000a0d2984 */ /* 0x000fe80000000800 */
[----:B------:R-:W2:Y:S04]  /*11b0*/  @P2 LDS R24, [R11+0x14] ;  /* 0x000014000b182984 */ /* 0x000ea80000000800 */
[----:B------:R-:W-:Y:S02]  /*11c0*/  @!P6 LDS R17, [R10+0xe0] ;  /* 0x0000e0000a11e984 */ /* 0x000fe40000000800 */
[----:B------:R-:W-:-:S02]  /*11d0*/  @!P4 FFMA R0, R18, R20, R0 ;  /* 0x000000141200c223 */ /* 0x000fc40000000000 */
[----:B------:R-:W3:Y:S01]  /*11e0*/  @!P6 LDS R23, [R11+0x18] ;  /* 0x000018000b17e984 */ /* 0x000ee20000000800 */
[----:B------:R-:W-:Y:S01]  /*11f0*/  ISETP.GT.U32.AND P6, PT, R2, 0x37, PT ;  /* 0x000000370200780c */ /* 0x000fe20003fc4070 */
[----:B------:R-:W-:Y:S02]  /*1200*/  @P3 FFMA R0, R29, R16, R0 ;  /* 0x000000101d003223 */ /* 0x000fe40000000000 */
[----:B------:R-:W-:Y:S02]  /*1210*/  @P5 LDS R18, [R10+0xe4] ;  /* 0x0000e4000a125984 */ /* 0x000fe40000000800 */
[----:B------:R-:W-:Y:S02]  /*1220*/  @P1 FFMA R0, R21, R27, R0 ;  /* 0x0000001b15001223 */ /* 0x000fe40000000000 */
[----:B------:R-:W4:Y:S04]  /*1230*/  @P5 LDS R20, [R11+0x1c] ;  /* 0x00001c000b145984 */ /* 0x000f280000000800 */
[----:B------:R-:W-:Y:S02]  /*1240*/  @!P4 LDS R27, [R10+0x100] ;  /* 0x000100000a1bc984 */ /* 0x000fe40000000800 */
[----:B-1----:R-:W-:-:S02]  /*1250*/  @!P6 FFMA R0, R19, R14, R0 ;  /* 0x0000000e1300e223 */ /* 0x002fc40000000000 */
[----:B------:R-:W-:Y:S01]  /*1260*/  @!P4 LDS R21, [R11+0x24] ;  /* 0x000024000b15c984 */ /* 0x000fe20000000800 */
[----:B------:R-:W-:-:S03]  /*1270*/  ISETP.NE.AND P4, PT, R25, RZ, PT ;  /* 0x000000ff1900720c */ /* 0x000fc60003f85270 */
[----:B------:R-:W-:Y:S04]  /*1280*/  @P0 LDS R29, [R10+0xfc] ;  /* 0x0000fc000a1d0984 */ /* 0x000fe80000000800 */
[----:B------:R-:W1:Y:S04]  /*1290*/  @P0 LDS R16, [R11+0x20] ;  /* 0x000020000b100984 */ /* 0x000e680000000800 */
[----:B------:R-:W-:Y:S02]  /*12a0*/  @P3 LDS R19, [R10+0x104] ;  /* 0x000104000a133984 */ /* 0x000fe40000000800 */
[----:B0-----:R-:W-:-:S02]  /*12b0*/  @P4 FFMA R0, R15, R12, R0 ;  /* 0x0000000c0f004223 */ /* 0x001fc40000000000 */
[----:B------:R-:W0:Y:S02]  /*12c0*/  @P3 LDS R14, [R11+0x28] ;  /* 0x000028000b0e3984 */ /* 0x000e240000000800 */
[----:B--2---:R-:W-:Y:S01]  /*12d0*/  @P2 FFMA R0, R13, R24, R0 ;  /* 0x000000180d002223 */ /* 0x004fe20000000000 */
[----:B------:R-:W-:Y:S01]  /*12e0*/  P2R R24, PR, RZ, 0x10 ;  /* 0x00000010ff187803 */ /* 0x000fe20000000000 */
[----:B------:R-:W-:Y:S04]  /*12f0*/  @!P6 LDS R25, [R10+0x120] ;  /* 0x000120000a19e984 */ /* 0x000fe80000000800 */
[----:B------:R-:W-:Y:S01]  /*1300*/  @!P6 LDS R13, [R11+0x30] ;  /* 0x000030000b0de984 */ /* 0x000fe20000000800 */
[----:B------:R-:W-:Y:S02]  /*1310*/  ISETP.NE.AND P6, PT, R26, RZ, PT ;  /* 0x000000ff1a00720c */ /* 0x000fe40003fc5270 */
[----:B------:R-:W-:Y:S01]  /*1320*/  P2R R26, PR, RZ, 0x4 ;  /* 0x00000004ff1a7803 */ /* 0x000fe20000000000 */
[----:B------:R-:W-:Y:S04]  /*1330*/  @P1 LDS R15, [R10+0x11c] ;  /* 0x00011c000a0f1984 */ /* 0x000fe80000000800 */
[----:B------:R-:W2:Y:S06]  /*1340*/  @P1 LDS R12, [R11+0x2c] ;  /* 0x00002c000b0c1984 */ /* 0x000eac0000000800 */
[----:B---3--:R-:W-:-:S02]  /*1350*/  @!P6 FFMA R0, R17, R23, R0 ;  /* 0x000000171100e223 */ /* 0x008fc40000000000 */
[----:B------:R-:W-:Y:S02]  /*1360*/  @P4 LDS R23, [R10+0x124] ;  /* 0x000124000a174984 */ /* 0x000fe40000000800 */
[----:B----4-:R-:W-:Y:S02]  /*1370*/  @P5 FFMA R0, R18, R20, R0 ;  /* 0x0000001412005223 */ /* 0x010fe40000000000 */
[----:B------:R-:W3:Y:S01]  /*1380*/  @P4 LDS R17, [R11+0x34] ;  /* 0x000034000b114984 */ /* 0x000ee20000000800 */
[----:B------:R-:W-:-:S03]  /*1390*/  ISETP.GT.U32.AND P4, PT, R2, 0x37, PT ;  /* 0x000000370200780c */ /* 0x000fc60003f84070 */
[----:B------:R-:W-:Y:S01]  /*13a0*/  @P2 LDS R18, [R10+0x1dc] ;  /* 0x0001dc000a122984 */ /* 0x000fe20000000800 */
[----:B-1----:R-:W-:-:S03]  /*13b0*/  @P0 FFMA R0, R29, R16, R0 ;  /* 0x000000101d000223 */ /* 0x002fc60000000000 */
[----:B------:R-:W1:Y:S01]  /*13c0*/  @P2 LDS R20, [R11+0x38] ;  /* 0x000038000b142984 */ /* 0x000e620000000800 */
[----:B------:R-:W-:-:S03]  /*13d0*/  ISETP.GT.U32.AND P2, PT, R2, 0x3f, PT ;  /* 0x0000003f0200780c */ /* 0x000fc60003f44070 */
[----:B------:R-:W-:Y:S04]  /*13e0*/  @!P6 LDS R29, [R10+0x1e0] ;  /* 0x0001e0000a1de984 */ /* 0x000fe80000000800 */
[----:B------:R-:W4:Y:S06]  /*13f0*/  @!P6 LDS R16, [R11+0x3c] ;  /* 0x00003c000b10e984 */ /* 0x000f2c0000000800 */
[----:B------:R-:W-:-:S02]  /*1400*/  @!P2 FFMA R0, R27, R21, R0 ;  /* 0x000000151b00a223 */ /* 0x000fc40000000000 */
[----:B------:R-:W-:Y:S02]  /*1410*/  @P5 LDS R21, [R10+0x1e4] ;  /* 0x0001e4000a155984 */ /* 0x000fe40000000800 */
[----:B0-----:R-:W-:Y:S02]  /*1420*/  @P3 FFMA R0, R19, R14, R0 ;  /* 0x0000000e13003223 */ /* 0x001fe40000000000 */
[----:B------:R-:W0:Y:S02]  /*1430*/  @P5 LDS R27, [R11+0x40] ;  /* 0x000040000b1b5984 */ /* 0x000e240000000800 */
[----:B--2---:R-:W-:Y:S02]  /*1440*/  @P1 FFMA R0, R15, R12, R0 ;  /* 0x0000000c0f001223 */ /* 0x004fe40000000000 */
[----:B------:R-:W-:Y:S02]  /*1450*/  @P0 LDS R19, [R10+0x1fc] ;  /* 0x0001fc000a130984 */ /* 0x000fe40000000800 */
[----:B------:R-:W-:Y:S01]  /*1460*/  @!P4 FFMA R0, R25, R13, R0 ;  /* 0x0000000d1900c223 */ /* 0x000fe20000000000 */
[----:B------:R-:W-:Y:S01]  /*1470*/  ISETP.NE.AND P4, PT, R24, RZ, PT ;  /* 0x000000ff1800720c */ /* 0x000fe20003f85270 */
[----:B------:R-:W2:Y:S01]  /*1480*/  @P0 LDS R14, [R11+0x44] ;  /* 0x000044000b0e0984 */ /* 0x000ea20000000800 */
[----:B------:R-:W-:-:S03]  /*1490*/  P2R R25, PR, RZ, 0x8 ;  /* 0x00000008ff197803 */ /* 0x000fc60000000000 */
[----:B------:R-:W-:Y:S04]  /*14a0*/  @!P2 LDS R15, [R10+0x200] ;  /* 0x000200000a0fa984 */ /* 0x000fe80000000800 */
[----:B------:R-:W2:Y:S01]  /*14b0*/  @!P2 LDS R12, [R11+0x48] ;  /* 0x000048000b0ca984 */ /* 0x000ea20000000800 */
[----:B------:R-:W-:Y:S02]  /*14c0*/  ISETP.NE.AND P2, PT, R26, RZ, PT ;  /* 0x000000ff1a00720c */ /* 0x000fe40003f45270 */
[----:B------:R-:W-:Y:S01]  /*14d0*/  P2R R26, PR, RZ, 0x10 ;  /* 0x00000010ff1a7803 */ /* 0x000fe20000000000 */
[----:B------:R-:W-:Y:S01]  /*14e0*/  @P3 LDS R13, [R10+0x204] ;  /* 0x000204000a0d3984 */ /* 0x000fe20000000800 */
[----:B---3--:R-:W-:-:S03]  /*14f0*/  @P4 FFMA R0, R23, R17, R0 ;  /* 0x0000001117004223 */ /* 0x008fc60000000000 */
[----:B------:R-:W3:Y:S01]  /*1500*/  @P3 LDS R24, [R11+0x4c] ;  /* 0x00004c000b183984 */ /* 0x000ee20000000800 */
[----:B------:R-:W-:-:S03]  /*1510*/  ISETP.GT.U32.AND P3, PT, R2, 0x37, PT ;  /* 0x000000370200780c */ /* 0x000fc60003f64070 */
[----:B------:R-:W-:Y:S02]  /*1520*/  @P1 LDS R17, [R10+0x21c] ;  /* 0x00021c000a111984 */ /* 0x000fe40000000800 */
[----:B-1----:R-:W-:Y:S02]  /*1530*/  @P2 FFMA R0, R18, R20, R0 ;  /* 0x0000001412002223 */ /* 0x002fe40000000000 */
[----:B------:R-:W1:Y:S02]  /*1540*/  @P1 LDS R23, [R11+0x50] ;  /* 0x000050000b171984 */ /* 0x000e640000000800 */
[----:B----4-:R-:W-:Y:S02]  /*1550*/  @!P6 FFMA R0, R29, R16, R0 ;  /* 0x000000101d00e223 */ /* 0x010fe40000000000 */
[----:B------:R-:W-:Y:S04]  /*1560*/  @P4 LDS R29, [R10+0x224] ;  /* 0x000224000a1d4984 */ /* 0x000fe80000000800 */
[----:B------:R-:W-:Y:S01]  /*1570*/  @!P3 LDS R18, [R10+0x220] ;  /* 0x000220000a12b984 */ /* 0x000fe20000000800 */
[----:B0-----:R-:W-:-:S03]  /*1580*/  @P5 FFMA R0, R21, R27, R0 ;  /* 0x0000001b15005223 */ /* 0x001fc60000000000 */
[----:B------:R-:W0:Y:S01]  /*1590*/  @!P3 LDS R20, [R11+0x54] ;  /* 0x000054000b14b984 */ /* 0x000e220000000800 */
[----:B------:R-:W-:-:S03]  /*15a0*/  ISETP.GT.U32.AND P3, PT, R2, 0x3f, PT ;  /* 0x0000003f0200780c */ /* 0x000fc60003f64070 */
[----:B------:R-:W4:Y:S01]  /*15b0*/  @P4 LDS R16, [R11+0x58] ;  /* 0x000058000b104984 */ /* 0x000f220000000800 */
[----:B--2---:R-:W-:Y:S01]  /*15c0*/  @P0 FFMA R0, R19, R14, R0 ;  /* 0x0000000e13000223 */ /* 0x004fe20000000000 */
[----:B------:R-:W-:Y:S02]  /*15d0*/  ISETP.GT.U32.AND P4, PT, R2, 0x37, PT ;  /* 0x000000370200780c */ /* 0x000fe40003f84070 */
[----:B------:R-:W-:Y:S04]  /*15e0*/  @P2 LDS R21, [R10+0x2dc] ;  /* 0x0002dc000a152984 */ /* 0x000fe80000000800 */
[----:B------:R-:W2:Y:S02]  /*15f0*/  @P2 LDS R27, [R11+0x5c] ;  /* 0x00005c000b1b2984 */ /* 0x000ea40000000800 */
[----:B------:R-:W-:Y:S01]  /*1600*/  @!P3 FFMA R0, R15, R12, R0 ;  /* 0x0000000c0f00b223 */ /* 0x000fe20000000000 */
[----:B------:R-:W-:Y:S01]  /*1610*/  ISETP.NE.AND P3, PT, R25, RZ, PT ;  /* 0x000000ff1900720c */ /* 0x000fe20003f65270 */
[----:B------:R-:W-:Y:S04]  /*1620*/  @!P6 LDS R19, [R10+0x2e0] ;  /* 0x0002e0000a13e984 */ /* 0x000fe80000000800 */
[----:B------:R-:W2:Y:S04]  /*1630*/  @!P6 LDS R14, [R11+0x60] ;  /* 0x000060000b0ee984 */ /* 0x000ea80000000800 */
[----:B------:R-:W-:Y:S04]  /*1640*/  @P5 LDS R12, [R11+0x64] ;  /* 0x000064000b0c5984 */ /* 0x000fe80000000800 */
[----:B---3--:R-:W-:Y:S01]  /*1650*/  @P3 FFMA R0, R13, R24, R0 ;  /* 0x000000180d003223 */ /* 0x008fe20000000000 */
[----:B------:R-:W-:Y:S03]  /*1660*/  @P0 LDS R15, [R10+0x2fc] ;  /* 0x0002fc000a0f0984 */ /* 0x000fe60000000800 */
[----:B-1----:R-:W-:Y:S01]  /*1670*/  @P1 FFMA R0, R17, R23, R0 ;  /* 0x0000001711001223 */ /* 0x002fe20000000000 */
[----:B------:R-:W1:Y:S03]  /*1680*/  @P5 LDS R13, [R10+0x2e4] ;  /* 0x0002e4000a0d5984 */ /* 0x000e660000000800 */
[----:B0-----:R-:W-:Y:S01]  /*1690*/  @!P4 FFMA R0, R18, R20, R0 ;  /* 0x000000141200c223 */ /* 0x001fe20000000000 */
[----:B------:R-:W-:-:S13]  /*16a0*/  ISETP.NE.AND P4, PT, R26, RZ, PT ;  /* 0x000000ff1a00720c */ /* 0x000fda0003f85270 */
[----:B----4-:R-:W-:-:S04]  /*16b0*/  @P4 FFMA R0, R29, R16, R0 ;  /* 0x000000101d004223 */ /* 0x010fc80000000000 */
[----:B--2---:R-:W-:-:S04]  /*16c0*/  @P2 FFMA R0, R21, R27, R0 ;  /* 0x0000001b15002223 */ /* 0x004fc80000000000 */
[----:B------:R-:W-:Y:S01]  /*16d0*/  @!P6 FFMA R0, R19, R14, R0 ;  /* 0x0000000e1300e223 */ /* 0x000fe20000000000 */
[----:B------:R-:W-:Y:S01]  /*16e0*/  ISETP.GT.U32.AND P6, PT, R2, 0x3f, PT ;  /* 0x0000003f0200780c */ /* 0x000fe20003fc4070 */
[----:B------:R-:W0:Y:S02]  /*16f0*/  @P0 LDS R14, [R11+0x68] ;  /* 0x000068000b0e0984 */ /* 0x000e240000000800 */
[----:B-1----:R-:W-:Y:S02]  /*1700*/  @P5 FFMA R0, R13, R12, R0 ;  /* 0x0000000c0d005223 */ /* 0x002fe40000000000 */
[----:B------:R-:W-:Y:S08]  /*1710*/  @P3 LDS R13, [R10+0x304] ;  /* 0x000304000a0d3984 */ /* 0x000ff00000000800 */
[----:B------:R-:W-:Y:S04]  /*1720*/  @!P6 LDS R17, [R10+0x300] ;  /* 0x000300000a11e984 */ /* 0x000fe80000000800 */
[----:B------:R-:W1:Y:S04]  /*1730*/  @!P6 LDS R16, [R11+0x6c] ;  /* 0x00006c000b10e984 */ /* 0x000e680000000800 */
[----:B------:R-:W2:Y:S01]  /*1740*/  @P3 LDS R12, [R11+0x70] ;  /* 0x000070000b0c3984 */ /* 0x000ea20000000800 */
[----:B0-----:R-:W-:-:S03]  /*1750*/  @P0 FFMA R0, R15, R14, R0 ;  /* 0x0000000e0f000223 */ /* 0x001fc60000000000 */
[----:B------:R-:W-:Y:S04]  /*1760*/  @P1 LDS R15, [R10+0x31c] ;  /* 0x00031c000a0f1984 */ /* 0x000fe80000000800 */
[----:B------:R-:W0:Y:S01]  /*1770*/  @P1 LDS R14, [R11+0x74] ;  /* 0x000074000b0e1984 */ /* 0x000e220000000800 */
[----:B-1----:R-:W-:Y:S01]  /*1780*/  @!P6 FFMA R0, R17, R16, R0 ;  /* 0x000000101100e223 */ /* 0x002fe20000000000 */
[----:B------:R-:W-:-:S03]  /*1790*/  ISETP.GT.U32.AND P6, PT, R2, 0x37, PT ;  /* 0x000000370200780c */ /* 0x000fc60003fc4070 */
[----:B--2---:R-:W-:Y:S02]  /*17a0*/  @P3 FFMA R0, R13, R12, R0 ;  /* 0x0000000c0d003223 */ /* 0x004fe40000000000 */
[----:B------:R-:W-:Y:S04]  /*17b0*/  @P4 LDS R13, [R10+0x324] ;  /* 0x000324000a0d4984 */ /* 0x000fe80000000800 */
[----:B------:R-:W-:Y:S04]  /*17c0*/  @P4 LDS R12, [R11+0x7c] ;  /* 0x00007c000b0c4984 */ /* 0x000fe80000000800 */
[----:B------:R1:W-:Y:S04]  /*17d0*/  @!P6 LDS R17, [R10+0x320] ;  /* 0x000320000a11e984 */ /* 0x0003e80000000800 */
[----:B------:R2:W3:Y:S01]  /*17e0*/  @!P6 LDS R16, [R11+0x78] ;  /* 0x000078000b10e984 */ /* 0x0004e20000000800 */
[----:B-1----:R-:W-:Y:S01]  /*17f0*/  VIADD R10, R10, 0x400 ;  /* 0x000004000a0a7836 */ /* 0x002fe20000000000 */
[----:B--2---:R-:W-:Y:S01]  /*1800*/  IADD3 R11, PT, PT, R11, 0x90, RZ ;  /* 0x000000900b0b7810 */ /* 0x004fe20007ffe0ff */
[----:B0-----:R-:W-:-:S04]  /*1810*/  @P1 FFMA R0, R15, R14, R0 ;  /* 0x0000000e0f001223 */ /* 0x001fc80000000000 */
[----:B---3--:R-:W-:Y:S01]  /*1820*/  @!P6 FFMA R0, R17, R16, R0 ;  /* 0x000000101100e223 */ /* 0x008fe20000000000 */
[----:B------:R-:W-:-:S03]  /*1830*/  ISETP.GE.AND P6, PT, R9, -0x3, PT ;  /* 0xfffffffd0900780c */ /* 0x000fc60003fc6270 */
[----:B------:R-:W-:-:S10]  /*1840*/  @P4 FFMA R0, R13, R12, R0 ;  /* 0x0000000c0d004223 */ /* 0x000fd40000000000 */
[----:B------:R-:W-:Y:S05]  /*1850*/  @!P6 BRA `(.L_x_19) ;  /* 0xfffffff400d4e947 */ /* 0x000fea000383ffff */
.L_x_18:
[----:B------:R-:W-:-:S04]  /*1860*/  IADD3 R12, PT, PT, -R9, RZ, RZ ;  /* 0x000000ff090c7210 */ /* 0x000fc80007ffe1ff */
[----:B------:R-:W-:-:S13]  /*1870*/  ISETP.GT.AND P6, PT, R12, 0x1, PT ;  /* 0x000000010c00780c */ /* 0x000fda0003fc4270 */
[----:B------:R-:W-:Y:S05]  /*1880*/  @!P6 BRA `(.L_x_20) ;  /* 0x000000040028e947 */ /* 0x000fea0003800000 */
[----:B------:R-:W-:Y:S01]  /*1890*/  ISETP.GT.U32.AND P6, PT, R5, 0x7, PT ;  /* 0x000000070500780c */ /* 0x000fe20003fc4070 */
[----:B------:R-:W-:Y:S01]  /*18a0*/  @P2 LDS R13, [R10+-0x24] ;  /* 0xffffdc000a0d2984 */ /* 0x000fe20000000800 */
[----:B------:R-:W-:Y:S02]  /*18b0*/  P2R R26, PR, RZ, 0x8 ;  /* 0x00000008ff1a7803 */ /* 0x000fe40000000000 */
[----:B------:R-:W-:Y:S01]  /*18c0*/  P2R R24, PR, RZ, 0x10 ;  /* 0x00000010ff187803 */ /* 0x000fe20000000000 */
[----:B------:R-:W0:Y:S01]  /*18d0*/  @P2 LDS R12, [R11+-0x10] ;  /* 0xfffff0000b0c2984 */ /* 0x000e220000000800 */
[----:B------:R-:W-:Y:S02]  /*18e0*/  ISETP.GT.U32.AND P4, PT, R2, 0x37, PT ;  /* 0x000000370200780c */ /* 0x000fe40003f84070 */
[----:B------:R-:W-:Y:S01]  /*18f0*/  P2R R29, PR, RZ, 0x20 ;  /* 0x00000020ff1d7803 */ /* 0x000fe20000000000 */
[----:B-1-3--:R-:W-:Y:S01]  /*1900*/  @P5 LDS R23, [R10+-0x1c] ;  /* 0xffffe4000a175984 */ /* 0x00afe20000000800 */
[----:B------:R-:W-:-:S03]  /*1910*/  IADD3 R9, PT, PT, R9, 0x1, RZ ;  /* 0x0000000109097810 */ /* 0x000fc60007ffe0ff */
[----:B------:R-:W-:Y:S02]  /*1920*/  @!P6 LDS R15, [R10+-0x20] ;  /* 0xffffe0000a0fe984 */ /* 0x000fe40000000800 */
[----:B------:R-:W-:Y:S02]  /*1930*/  VIADD R9, R9, 0x1 ;  /* 0x0000000109097836 */ /* 0x000fe40000000000 */
[----:B------:R-:W1:Y:S04]  /*1940*/  @!P6 LDS R14, [R11+-0xc] ;  /* 0xfffff4000b0ee984 */ /* 0x000e680000000800 */
[----:B------:R-:W2:Y:S04]  /*1950*/  @P5 LDS R22, [R11+-0x8] ;  /* 0xfffff8000b165984 */ /* 0x000ea80000000800 */
[----:B------:R-:W-:Y:S04]  /*1960*/  @P3 LDS R19, [R10+0x4] ;  /* 0x000004000a133984 */ /* 0x000fe80000000800 */
[----:B------:R-:W-:Y:S01]  /*1970*/  @P3 LDS R18, [R11+0x4] ;  /* 0x000004000b123984 */ /* 0x000fe20000000800 */
[----:B------:R-:W-:-:S03]  /*1980*/  ISETP.GT.U32.AND P3, PT, R2, 0x3f, PT ;  /* 0x0000003f0200780c */ /* 0x000fc60003f64070 */
[----:B------:R-:W-:Y:S04]  /*1990*/  @P0 LDS R21, [R10+-0x4] ;  /* 0xfffffc000a150984 */ /* 0x000fe80000000800 */
[----:B-----5:R-:W3:Y:S04]  /*19a0*/  @P0 LDS R20, [R11+-0x4] ;  /* 0xfffffc000b140984 */ /* 0x020ee80000000800 */
[----:B------:R-:W-:Y:S01]  /*19b0*/  @P1 LDS R17, [R10+0x1c] ;  /* 0x00001c000a111984 */ /* 0x000fe20000000800 */
[----:B0-----:R-:W-:-:S03]  /*19c0*/  @P2 FFMA R0, R13, R12, R0 ;  /* 0x0000000c0d002223 */ /* 0x001fc60000000000 */
[----:B------:R-:W-:Y:S04]  /*19d0*/  @P1 LDS R16, [R11+0x8] ;  /* 0x000008000b101984 */ /* 0x000fe80000000800 */
[----:B------:R-:W-:Y:S04]  /*19e0*/  @!P3 LDS R13, [R10] ;  /* 0x000000000a0db984 */ /* 0x000fe80000000800 */
[----:B------:R-:W0:Y:S01]  /*19f0*/  @!P3 LDS R12, [R11] ;  /* 0x000000000b0cb984 */ /* 0x000e220000000800 */
[----:B-1----:R-:W-:-:S03]  /*1a00*/  @!P6 FFMA R0, R15, R14, R0 ;  /* 0x0000000e0f00e223 */ /* 0x002fc60000000000 */
[----:B------:R-:W-:Y:S01]  /*1a10*/  @P2 LDS R25, [R10+0xdc] ;  /* 0x0000dc000a192984 */ /* 0x000fe20000000800 */
[----:B--2---:R-:W-:-:S03]  /*1a20*/  @P5 FFMA R0, R23, R22, R0 ;  /* 0x0000001617005223 */ /* 0x004fc60000000000 */
[----:B------:R-:W-:Y:S01]  /*1a30*/  @!P4 LDS R15, [R10+0x20] ;  /* 0x000020000a0fc984 */ /* 0x000fe20000000800 */
[----:B------:R-:W-:Y:S02]  /*1a40*/  IADD3 R23, PT, PT, R11, 0x24, RZ ;  /* 0x000000240b177810 */ /* 0x000fe40007ffe0ff */
[----:B------:R-:W-:Y:S01]  /*1a50*/  ISETP.GT.U32.AND P5, PT, R2, 0x37, PT ;  /* 0x000000370200780c */ /* 0x000fe20003fa4070 */
[----:B------:R-:W1:Y:S01]  /*1a60*/  @!P4 LDS R14, [R11+0xc] ;  /* 0x00000c000b0ec984 */ /* 0x000e620000000800 */
[----:B------:R-:W-:Y:S01]  /*1a70*/  ISETP.NE.AND P4, PT, R24, RZ, PT ;  /* 0x000000ff1800720c */ /* 0x000fe20003f85270 */
[----:B------:R-:W-:Y:S02]  /*1a80*/  VIADD R24, R10, 0x100 ;  /* 0x000001000a187836 */ /* 0x000fe40000000000 */
[----:B------:R-:W-:Y:S01]  /*1a90*/  @P2 LDS R28, [R11+0x14] ;  /* 0x000014000b1c2984 */ /* 0x000fe20000000800 */
[----:B---3--:R-:W-:-:S03]  /*1aa0*/  @P0 FFMA R0, R21, R20, R0 ;  /* 0x0000001415000223 */ /* 0x008fc60000000000 */
[----:B------:R-:W-:Y:S06]  /*1ab0*/  @!P6 LDS R21, [R24+-0x20] ;  /* 0xffffe0001815e984 */ /* 0x000fec0000000800 */
[----:B------:R-:W-:Y:S04]  /*1ac0*/  @P4 LDS R27, [R10+0x24] ;  /* 0x000024000a1b4984 */ /* 0x000fe80000000800 */
[----:B------:R-:W2:Y:S04]  /*1ad0*/  @P4 LDS R22, [R11+0x10] ;  /* 0x000010000b164984 */ /* 0x000ea80000000800 */
[----:B------:R-:W3:Y:S01]  /*1ae0*/  @!P6 LDS R20, [R23+-0xc] ;  /* 0xfffff4001714e984 */ /* 0x000ee20000000800 */
[----:B0-----:R-:W-:Y:S01]  /*1af0*/  @!P3 FFMA R0, R13, R12, R0 ;  /* 0x0000000c0d00b223 */ /* 0x001fe20000000000 */
[----:B------:R-:W-:-:S02]  /*1b00*/  ISETP.NE.AND P3, PT, R26, RZ, PT ;  /* 0x000000ff1a00720c */ /* 0x000fc40003f65270 */
[----:B------:R-:W-:Y:S04]  /*1b10*/  @P0 LDS R13, [R24+-0x4] ;  /* 0xfffffc00180d0984 */ /* 0x000fe80000000800 */
[----:B------:R-:W-:Y:S07]  /*1b20*/  @P0 LDS R12, [R23+-0x4] ;  /* 0xfffffc00170c0984 */ /* 0x000fee0000000800 */
[----:B------:R-:W-:-:S04]  /*1b30*/  @P3 FFMA R0, R19, R18, R0 ;  /* 0x0000001213003223 */ /* 0x000fc80000000000 */
[----:B------:R-:W-:Y:S02]  /*1b40*/  @P1 FFMA R0, R17, R16, R0 ;  /* 0x0000001011001223 */ /* 0x000fe40000000000 */
[----:B------:R-:W-:Y:S02]  /*1b50*/  @P4 LDS R17, [R24+0x24] ;  /* 0x0000240018114984 */ /* 0x000fe40000000800 */
[----:B-1----:R-:W-:Y:S01]  /*1b60*/  @!P5 FFMA R0, R15, R14, R0 ;  /* 0x0000000e0f00d223 */ /* 0x002fe20000000000 */
[----:B------:R-:W-:Y:S01]  /*1b70*/  ISETP.NE.AND P5, PT, R29, RZ, PT ;  /* 0x000000ff1d00720c */ /* 0x000fe20003fa5270 */
[----:B------:R-:W-:Y:S02]  /*1b80*/  @P4 LDS R16, [R23+0x10] ;  /* 0x0000100017104984 */ /* 0x000fe40000000800 */
[----:B--2---:R-:W-:-:S10]  /*1b90*/  @P4 FFMA R0, R27, R22, R0 ;  /* 0x000000161b004223 */ /* 0x004fd40000000000 */
[----:B------:R-:W-:Y:S01]  /*1ba0*/  @P5 LDS R11, [R24+-0x1c] ;  /* 0xffffe400180b5984 */ /* 0x000fe20000000800 */
[----:B------:R-:W-:-:S03]  /*1bb0*/  @P2 FFMA R0, R25, R28, R0 ;  /* 0x0000001c19002223 */ /* 0x000fc60000000000 */
[----:B------:R-:W0:Y:S01]  /*1bc0*/  @P5 LDS R10, [R23+-0x8] ;  /* 0xfffff800170a5984 */ /* 0x000e220000000800 */
[----:B---3--:R-:W-:Y:S01]  /*1bd0*/  @!P6 FFMA R0, R21, R20, R0 ;  /* 0x000000141500e223 */ /* 0x008fe20000000000 */
[----:B------:R-:W-:-:S13]  /*1be0*/  ISETP.GT.U32.AND P6, PT, R2, 0x3f, PT ;  /* 0x0000003f0200780c */ /* 0x000fda0003fc4070 */
[----:B------:R-:W-:Y:S04]  /*1bf0*/  @!P6 LDS R15, [R24] ;  /* 0x00000000180fe984 */ /* 0x000fe80000000800 */
[----:B------:R-:W1:Y:S01]  /*1c00*/  @!P6 LDS R14, [R23] ;  /* 0x00000000170ee984 */ /* 0x000e620000000800 */
[----:B0-----:R-:W-:-:S03]  /*1c10*/  @P5 FFMA R0, R11, R10, R0 ;  /* 0x0000000a0b005223 */ /* 0x001fc60000000000 */
[----:B------:R-:W-:Y:S01]  /*1c20*/  @P3 LDS R11, [R24+0x4] ;  /* 0x00000400180b3984 */ /* 0x000fe20000000800 */
[----:B------:R-:W-:-:S03]  /*1c30*/  @P0 FFMA R0, R13, R12, R0 ;  /* 0x0000000c0d000223 */ /* 0x000fc60000000000 */
[----:B------:R-:W0:Y:S04]  /*1c40*/  @P3 LDS R10, [R23+0x4] ;  /* 0x00000400170a3984 */ /* 0x000e280000000800 */
[----:B------:R-:W-:Y:S04]  /*1c50*/  @P1 LDS R13, [R24+0x1c] ;  /* 0x00001c00180d1984 */ /* 0x000fe80000000800 */
[----:B------:R-:W2:Y:S01]  /*1c60*/  @P1 LDS R12, [R23+0x8] ;  /* 0x00000800170c1984 */ /* 0x000ea20000000800 */
[----:B-1----:R-:W-:Y:S01]  /*1c70*/  @!P6 FFMA R0, R15, R14, R0 ;  /* 0x0000000e0f00e223 */ /* 0x002fe20000000000 */
[----:B------:R-:W-:-:S13]  /*1c80*/  ISETP.GT.U32.AND P6, PT, R2, 0x37, PT ;  /* 0x000000370200780c */ /* 0x000fda0003fc4070 */
[----:B------:R-:W-:Y:S04]  /*1c90*/  @!P6 LDS R15, [R24+0x20] ;  /* 0x00002000180fe984 */ /* 0x000fe80000000800 */
[----:B------:R-:W1:Y:S01]  /*1ca0*/  @!P6 LDS R14, [R23+0xc] ;  /* 0x00000c00170ee984 */ /* 0x000e620000000800 */
[----:B0-----:R-:W-:Y:S01]  /*1cb0*/  @P3 FFMA R0, R11, R10, R0 ;  /* 0x0000000a0b003223 */ /* 0x001fe20000000000 */
[----:B------:R-:W-:Y:S02]  /*1cc0*/  IADD3 R10, PT, PT, R24, 0x100, RZ ;  /* 0x00000100180a7810 */ /* 0x000fe40007ffe0ff */
[----:B------:R-:W-:Y:S01]  /*1cd0*/  IADD3 R11, PT, PT, R23, 0x24, RZ ;  /* 0x00000024170b7810 */ /* 0x000fe20007ffe0ff */
[----:B--2---:R-:W-:-:S04]  /*1ce0*/  @P1 FFMA R0, R13, R12, R0 ;  /* 0x0000000c0d001223 */ /* 0x004fc80000000000 */
[----:B-1----:R-:W-:Y:S01]  /*1cf0*/  @!P6 FFMA R0, R15, R14, R0 ;  /* 0x0000000e0f00e223 */ /* 0x002fe20000000000 */
[----:B------:R-:W-:-:S03]  /*1d00*/  PLOP3.LUT P6, PT, PT, PT, PT, 0x8, 0x80 ;  /* 0x000000000080781c */ /* 0x000fc60003fce170 */
[----:B------:R-:W-:Y:S01]  /*1d10*/  @P4 FFMA R0, R17, R16, R0 ;  /* 0x0000001011004223 */ /* 0x000fe20000000000 */
[----:B------:R-:W-:-:S09]  /*1d20*/  P2R R22, PR, RZ, 0x40 ;  /* 0x00000040ff167803 */ /* 0x000fd20000000000 */
.L_x_20:
[----:B------:R-:W-:-:S04]  /*1d30*/  ISETP.NE.AND P6, PT, R22, RZ, PT ;  /* 0x000000ff1600720c */ /* 0x000fc80003fc5270 */
[----:B------:R-:W-:-:S13]  /*1d40*/  ISETP.NE.OR P6, PT, R9, RZ, P6 ;  /* 0x000000ff0900720c */ /* 0x000fda00037c5670 */
[----:B------:R-:W-:Y:S05]  /*1d50*/  @!P6 BRA `(.L_x_21) ;  /* 0x00000000008ce947 */ /* 0x000fea0003800000 */
.L_x_17:
[----:B------:R-:W-:Y:S01]  /*1d60*/  ISETP.GT.U32.AND P6, PT, R5, 0x7, PT ;  /* 0x000000070500780c */ /* 0x000fe20003fc4070 */
[----:B------:R-:W-:Y:S01]  /*1d70*/  @P2 LDS R13, [R10+-0x24] ;  /* 0xffffdc000a0d2984 */ /* 0x000fe20000000800 */
[----:B------:R-:W-:-:S03]  /*1d80*/  VIADD R9, R9, 0x1 ;  /* 0x0000000109097836 */ /* 0x000fc60000000000 */
[----:B------:R-:W0:Y:S04]  /*1d90*/  @P2 LDS R12, [R11+-0x10] ;  /* 0xfffff0000b0c2984 */ /* 0x000e280000000800 */
[----:B------:R-:W-:Y:S04]  /*1da0*/  @P4 LDS R19, [R10+0x24] ;  /* 0x000024000a134984 */ /* 0x000fe80000000800 */
[----:B------:R-:W-:Y:S04]  /*1db0*/  @!P6 LDS R15, [R10+-0x20] ;  /* 0xffffe0000a0fe984 */ /* 0x000fe80000000800 */
[----:B------:R-:W2:Y:S04]  /*1dc0*/  @!P6 LDS R14, [R11+-0xc] ;  /* 0xfffff4000b0ee984 */ /* 0x000ea80000000800 */
[----:B------:R-:W-:Y:S01]  /*1dd0*/  @P4 LDS R18, [R11+0x10] ;  /* 0x000010000b124984 */ /* 0x000fe20000000800 */
[----:B0-----:R-:W-:-:S03]  /*1de0*/  @P2 FFMA R0, R13, R12, R0 ;  /* 0x0000000c0d002223 */ /* 0x001fc60000000000 */
[----:B------:R-:W-:Y:S04]  /*1df0*/  @P5 LDS R13, [R10+-0x1c] ;  /* 0xffffe4000a0d5984 */ /* 0x000fe80000000800 */
[----:B------:R-:W0:Y:S01]  /*1e00*/  @P5 LDS R12, [R11+-0x8] ;  /* 0xfffff8000b0c5984 */ /* 0x000e220000000800 */
[----:B--2---:R-:W-:Y:S01]  /*1e10*/  @!P6 FFMA R0, R15, R14, R0 ;  /* 0x0000000e0f00e223 */ /* 0x004fe20000000000 */
[----:B------:R-:W-:Y:S02]  /*1e20*/  ISETP.GT.U32.AND P6, PT, R2, 0x3f, PT ;  /* 0x0000003f0200780c */ /* 0x000fe40003fc4070 */
[----:B------:R-:W-:Y:S04]  /*1e30*/  @P0 LDS R15, [R10+-0x4] ;  /* 0xfffffc000a0f0984 */ /* 0x000fe80000000800 */
[----:B------:R-:W2:Y:S07]  /*1e40*/  @P0 LDS R14, [R11+-0x4] ;  /* 0xfffffc000b0e0984 */ /* 0x000eae0000000800 */
[----:B------:R-:W-:Y:S04]  /*1e50*/  @!P6 LDS R17, [R10] ;  /* 0x000000000a11e984 */ /* 0x000fe80000000800 */
[----:B------:R-:W4:Y:S01]  /*1e60*/  @!P6 LDS R16, [R11] ;  /* 0x000000000b10e984 */ /* 0x000f220000000800 */
[----:B0-----:R-:W-:-:S03]  /*1e70*/  @P5 FFMA R0, R13, R12, R0 ;  /* 0x0000000c0d005223 */ /* 0x001fc60000000000 */
[----:B------:R-:W-:Y:S04]  /*1e80*/  @P3 LDS R13, [R10+0x4] ;  /* 0x000004000a0d3984 */ /* 0x000fe80000000800 */
[----:B------:R-:W0:Y:S01]  /*1e90*/  @P3 LDS R12, [R11+0x4] ;  /* 0x000004000b0c3984 */ /* 0x000e220000000800 */
[----:B--2---:R-:W-:-:S03]  /*1ea0*/  @P0 FFMA R0, R15, R14, R0 ;  /* 0x0000000e0f000223 */ /* 0x004fc60000000000 */
[----:B------:R-:W-:Y:S04]  /*1eb0*/  @P1 LDS R15, [R10+0x1c] ;  /* 0x00001c000a0f1984 */ /* 0x000fe80000000800 */
[----:B------:R-:W2:Y:S01]  /*1ec0*/  @P1 LDS R14, [R11+0x8] ;  /* 0x000008000b0e1984 */ /* 0x000ea20000000800 */
[----:B----4-:R-:W-:Y:S01]  /*1ed0*/  @!P6 FFMA R0, R17, R16, R0 ;  /* 0x000000101100e223 */ /* 0x010fe20000000000 */
[----:B------:R-:W-:-:S13]  /*1ee0*/  ISETP.GT.U32.AND P6, PT, R2, 0x37, PT ;  /* 0x000000370200780c */ /* 0x000fda0003fc4070 */
[----:B------:R4:W-:Y:S04]  /*1ef0*/  @!P6 LDS R17, [R10+0x20] ;  /* 0x000020000a11e984 */ /* 0x0009e80000000800 */
[----:B------:R1:W3:Y:S01]  /*1f00*/  @!P6 LDS R16, [R11+0xc] ;  /* 0x00000c000b10e984 */ /* 0x0002e20000000800 */
[----:B0-----:R-:W-:Y:S01]  /*1f10*/  @P3 FFMA R0, R13, R12, R0 ;  /* 0x0000000c0d003223 */ /* 0x001fe20000000000 */
[----:B----4-:R-:W-:Y:S02]  /*1f20*/  IADD3 R10, PT, PT, R10, 0x100, RZ ;  /* 0x000001000a0a7810 */ /* 0x010fe40007ffe0ff */
[----:B-1----:R-:W-:Y:S01]  /*1f30*/  IADD3 R11, PT, PT, R11, 0x24, RZ ;  /* 0x000000240b0b7810 */ /* 0x002fe20007ffe0ff */
[----:B--2---:R-:W-:-:S04]  /*1f40*/  @P1 FFMA R0, R15, R14, R0 ;  /* 0x0000000e0f001223 */ /* 0x004fc80000000000 */
[----:B---3--:R-:W-:Y:S01]  /*1f50*/  @!P6 FFMA R0, R17, R16, R0 ;  /* 0x000000101100e223 */ /* 0x008fe20000000000 */
[----:B------:R-:W-:-:S03]  /*1f60*/  ISETP.NE.AND P6, PT, R9, RZ, PT ;  /* 0x000000ff0900720c */ /* 0x000fc60003fc5270 */
[----:B------:R-:W-:-:S10]  /*1f70*/  @P4 FFMA R0, R19, R18, R0 ;  /* 0x0000001213004223 */ /* 0x000fd40000000000 */
[----:B------:R-:W-:Y:S05]  /*1f80*/  @P6 BRA `(.L_x_17) ;  /* 0xfffffffc00746947 */ /* 0x000fea000383ffff */
.L_x_21:
[----:B------:R-:W0:Y:S01]  /*1f90*/  LDCU UR5, c[0x0][0x388] ;  /* 0x00007100ff0577ac */ /* 0x000e220008000800 */
[----:B------:R-:W2:Y:S01]  /*1fa0*/  LDC.64 R10, c[0x0][0x3a0] ;  /* 0x0000e800ff0a7b82 */ /* 0x000ea20000000a00 */
[C---:B------:R-:W-:Y:S01]  /*1fb0*/  IMAD R9, R7.reuse, 0x40, R4 ;  /* 0x0000004007097824 */ /* 0x040fe200078e0204 */
[----:B------:R-:W-:-:S04]  /*1fc0*/  IADD3 R7, PT, PT, R7, 0x1, RZ ;  /* 0x0000000107077810 */ /* 0x000fc80007ffe0ff */
[----:B0-----:R-:W-:Y:S01]  /*1fd0*/  ISETP.NE.AND P6, PT, R7, UR5, PT ;  /* 0x0000000507007c0c */ /* 0x001fe2000bfc5270 */
[----:B--2---:R-:W-:-:S05]  /*1fe0*/  IMAD.WIDE R10, R9, 0x4, R10 ;  /* 0x00000004090a7825 */ /* 0x004fca00078e020a */
[----:B------:R0:W-:Y:S07]  /*1ff0*/  STG.E desc[UR10][R10.64], R0 ;  /* 0x000000000a007986 */ /* 0x0001ee000c10190a */
[----:B------:R-:W-:Y:S05]  /*2000*/  @!P6 EXIT ;  /* 0x000000000000e94d */ /* 0x000fea0003800000 */
[----:B------:R-:W-:Y:S05]  /*2010*/  BRA `(.L_x_22) ;  /* 0xffffffec009c7947 */ /* 0x000fea000383ffff */
.L_x_16:
[C---:B------:R-:W-:Y:S01]  /*2020*/  ISETP.GE.U32.AND P0, PT, R8.reuse, 0x8, PT ;  /* 0x000000080800780c */ /* 0x040fe20003f06070 */
[----:B------:R-:W-:Y:S01]  /*2030*/  HFMA2 R5, -RZ, RZ, 0, 0 ;  /* 0x00000000ff057431 */ /* 0x000fe200000001ff */
[----:B------:R-:W-:-:S04]  /*2040*/  LOP3.LUT R9, R8, 0x7, RZ, 0xc0, !PT ;  /* 0x0000000708097812 */ /* 0x000fc800078ec0ff */
[----:B------:R-:W-:-:S07]  /*2050*/  ISETP.NE.AND P1, PT, R9, RZ, PT ;  /* 0x000000ff0900720c */ /* 0x000fce0003f25270 */
[----:B------:R-:W-:Y:S06]  /*2060*/  @!P0 BRA `(.L_x_23) ;  /* 0x0000000000408947 */ /* 0x000fec0003800000 */
[----:B------:R-:W0:Y:S01]  /*2070*/  LDC.64 R6, c[0x0][0x3a0] ;  /* 0x0000e800ff067b82 */ /* 0x000e220000000a00 */
[----:B------:R-:W-:Y:S01]  /*2080*/  LOP3.LUT R5, R8, 0x7ffffff8, RZ, 0xc0, !PT ;  /* 0x7ffffff808057812 */ /* 0x000fe200078ec0ff */
[----:B------:R-:W-:-:S07]  /*2090*/  IMAD.MOV.U32 R0, RZ, RZ, RZ ;  /* 0x000000ffff007224 */ /* 0x000fce00078e00ff */
.L_x_24:
[C---:B--2---:R-:W-:Y:S02]  /*20a0*/  LEA R3, R0.reuse, R4, 0x6 ;  /* 0x0000000400037211 */ /* 0x044fe400078e30ff */
[----:B------:R-:W-:-:S03]  /*20b0*/  IADD3 R0, PT, PT, R0, 0x8, RZ ;  /* 0x0000000800007810 */ /* 0x000fc60007ffe0ff */
[----:B0-----:R-:W-:Y:S01]  /*20c0*/  IMAD.WIDE R2, R3, 0x4, R6 ;  /* 0x0000000403027825 */ /* 0x001fe200078e0206 */
[----:B------:R-:W-:-:S04]  /*20d0*/  ISETP.NE.AND P0, PT, R0, R5, PT ;  /* 0x000000050000720c */ /* 0x000fc80003f05270 */
[----:B------:R2:W-:Y:S04]  /*20e0*/  STG.E desc[UR10][R2.64], RZ ;  /* 0x000000ff02007986 */ /* 0x0005e8000c10190a */
[----:B------:R2:W-:Y:S04]  /*20f0*/  STG.E desc[UR10][R2.64+0x100], RZ ;  /* 0x000100ff02007986 */ /* 0x0005e8000c10190a */
[----:B------:R2:W-:Y:S04]  /*2100*/  STG.E desc[UR10][R2.64+0x200], RZ ;  /* 0x000200ff02007986 */ /* 0x0005e8000c10190a */
[----:B------:R2:W-:Y:S04]  /*2110*/  STG.E desc[UR10][R2.64+0x300], RZ ;  /* 0x000300ff02007986 */ /* 0x0005e8000c10190a */
[----:B------:R2:W-:Y:S04]  /*2120*/  STG.E desc[UR10][R2.64+0x400], RZ ;  /* 0x000400ff02007986 */ /* 0x0005e8000c10190a */
[----:B------:R2:W-:Y:S04]  /*2130*/  STG.E desc[UR10][R2.64+0x500], RZ ;  /* 0x000500ff02007986 */ /* 0x0005e8000c10190a */
[----:B------:R2:W-:Y:S04]  /*2140*/  STG.E desc[UR10][R2.64+0x600], RZ ;  /* 0x000600ff02007986 */ /* 0x0005e8000c10190a */
[----:B------:R2:W-:Y:S01]  /*2150*/  STG.E desc[UR10][R2.64+0x700], RZ ;  /* 0x000700ff02007986 */ /* 0x0005e2000c10190a */
[----:B------:R-:W-:Y:S05]  /*2160*/  @P0 BRA `(.L_x_24) ;  /* 0xfffffffc00cc0947 */ /* 0x000fea000383ffff */
.L_x_23:
[----:B------:R-:W-:Y:S05]  /*2170*/  @!P1 EXIT ;  /* 0x000000000000994d */ /* 0x000fea0003800000 */
[----:B------:R-:W-:Y:S02]  /*2180*/  ISETP.GE.U32.AND P0, PT, R9, 0x4, PT ;  /* 0x000000040900780c */ /* 0x000fe40003f06070 */
[----:B------:R-:W-:-:S04]  /*2190*/  LOP3.LUT R0, R8, 0x3, RZ, 0xc0, !PT ;  /* 0x0000000308007812 */ /* 0x000fc800078ec0ff */
[----:B------:R-:W-:-:S07]  /*21a0*/  ISETP.NE.AND P1, PT, R0, RZ, PT ;  /* 0x000000ff0000720c */ /* 0x000fce0003f25270 */
[----:B------:R-:W-:Y:S06]  /*21b0*/  @!P0 BRA `(.L_x_25) ;  /* 0x0000000000208947 */ /* 0x000fec0003800000 */
[----:B--2---:R-:W0:Y:S01]  /*21c0*/  LDC.64 R2, c[0x0][0x3a0] ;  /* 0x0000e800ff027b82 */ /* 0x004e220000000a00 */
[C---:B------:R-:W-:Y:S01]  /*21d0*/  LEA R7, R5.reuse, R4, 0x6 ;  /* 0x0000000405077211 */ /* 0x040fe200078e30ff */
[----:B------:R-:W-:-:S04]  /*21e0*/  VIADD R5, R5, 0x4 ;  /* 0x0000000405057836 */ /* 0x000fc80000000000 */
[----:B0-----:R-:W-:-:S05]  /*21f0*/  IMAD.WIDE R2, R7, 0x4, R2 ;  /* 0x0000000407027825 */ /* 0x001fca00078e0202 */
[----:B------:R0:W-:Y:S04]  /*2200*/  STG.E desc[UR10][R2.64], RZ ;  /* 0x000000ff02007986 */ /* 0x0001e8000c10190a */
[----:B------:R0:W-:Y:S04]  /*2210*/  STG.E desc[UR10][R2.64+0x100], RZ ;  /* 0x000100ff02007986 */ /* 0x0001e8000c10190a */
[----:B------:R0:W-:Y:S04]  /*2220*/  STG.E desc[UR10][R2.64+0x200], RZ ;  /* 0x000200ff02007986 */ /* 0x0001e8000c10190a */
[----:B------:R0:W-:Y:S02]  /*2230*/  STG.E desc[UR10][R2.64+0x300], RZ ;  /* 0x000300ff02007986 */ /* 0x0001e4000c10190a */
.L_x_25:
[----:B------:R-:W-:Y:S05]  /*2240*/  @!P1 EXIT ;  /* 0x000000000000994d */ /* 0x000fea0003800000 */
[----:B------:R-:W-:Y:S02]  /*2250*/  ISETP.NE.AND P1, PT, R0, 0x1, PT ;  /* 0x000000010000780c */ /* 0x000fe40003f25270 */
[----:B------:R-:W-:-:S04]  /*2260*/  LOP3.LUT R0, R8, 0x1, RZ, 0xc0, !PT ;  /* 0x0000000108007812 */ /* 0x000fc800078ec0ff */
[----:B------:R-:W-:-:S07]  /*2270*/  ISETP.NE.U32.AND P0, PT, R0, 0x1, PT ;  /* 0x000000010000780c */ /* 0x000fce0003f05070 */
[----:B0-2---:R-:W0:Y:S01]  /*2280*/  @P1 LDC.64 R2, c[0x0][0x3a0] ;  /* 0x0000e800ff021b82 */ /* 0x005e220000000a00 */
[----:B------:R-:W-:-:S05]  /*2290*/  @P1 LEA R7, R5, R4, 0x6 ;  /* 0x0000000405071211 */ /* 0x000fca00078e30ff */
[----:B0-----:R-:W-:-:S05]  /*22a0*/  @P1 IMAD.WIDE R2, R7, 0x4, R2 ;  /* 0x0000000407021825 */ /* 0x001fca00078e0202 */
[----:B------:R0:W-:Y:S04]  /*22b0*/  @P1 STG.E desc[UR10][R2.64], RZ ;  /* 0x000000ff02001986 */ /* 0x0001e8000c10190a */
[----:B------:R0:W-:Y:S01]  /*22c0*/  @P1 STG.E desc[UR10][R2.64+0x100], RZ ;  /* 0x000100ff02001986 */ /* 0x0001e2000c10190a */
[----:B------:R-:W-:Y:S05]  /*22d0*/  @P0 EXIT ;  /* 0x000000000000094d */ /* 0x000fea0003800000 */
[----:B0-----:R-:W0:Y:S01]  /*22e0*/  LDC.64 R2, c[0x0][0x3a0] ;  /* 0x0000e800ff027b82 */ /* 0x001e220000000a00 */
[----:B------:R-:W-:-:S04]  /*22f0*/  @P1 IADD3 R5, PT, PT, R5, 0x2, RZ ;  /* 0x0000000205051810 */ /* 0x000fc80007ffe0ff */
[----:B------:R-:W-:-:S05]  /*2300*/  LEA R5, R5, R4, 0x6 ;  /* 0x0000000405057211 */ /* 0x000fca00078e30ff */
[----:B0-----:R-:W-:-:S05]  /*2310*/  IMAD.WIDE R2, R5, 0x4, R2 ;  /* 0x0000000405027825 */ /* 0x001fca00078e0202 */
[----:B------:R-:W-:Y:S01]  /*2320*/  STG.E desc[UR10][R2.64], RZ ;  /* 0x000000ff02007986 */ /* 0x000fe2000c10190a */
[----:B------:R-:W-:Y:S05]  /*2330*/  EXIT ;  /* 0x000000000000794d */ /* 0x000fea0003800000 */
.L_x_26:
[----:B------:R-:W-:-:S00]  /*2340*/  BRA `(.L_x_26) ;  /* 0xfffffffc00fc7947 */ /* 0x000fc0000383ffff */
[----:B------:R-:W-:-:S00]  /*2350*/  NOP ;  /* 0x0000000000007918 */ /* 0x000fc00000000000 */
        /* <DEDUP_REMOVED lines=10> */
.L_x_27:


//--------------------- .nv.shared._Z13conv8x3KernelIfEviiiPKT_S2_PS0_ --------------------------
	.section	.nv.shared._Z13conv8x3KernelIfEviiiPKT_S2_PS0_,"aw",@nobits
	.sectionflags	@""
	.align	16
	.zero		1024


//--------------------- .nv.shared.reserved.0     --------------------------
	.section	.nv.shared.reserved.0,"aw",@nobits
	.weak		__nv_reservedSMEM_offset_0_alias
	.size		__nv_reservedSMEM_offset_0_alias, 0, 64
	.other		__nv_reservedSMEM_offset_0_alias,@"STO_CUDA_RESERVED_SHARED STV_DEFAULT"
__nv_reservedSMEM_offset_0_alias:
	.zero		0
	.zero		64


//--------------------- .nv.constant0._Z13conv8x3KernelIfEviiiPKT_S2_PS0_ --------------------------
	.section	.nv.constant0._Z13conv8x3KernelIfEviiiPKT_S2_PS0_,"a",@progbits
	.sectionflags	@""
	.align	4
.nv.constant0._Z13conv8x3KernelIfEviiiPKT_S2_PS0_:
	.zero		936


//--------------------- SYMBOLS --------------------------

	.type		.nv.reservedSmem.offset0,@object
	.size		.nv.reservedSmem.offset0,0x4
	.type		.nv.reservedSmem.cap,@object
	.size		.nv.reservedSmem.cap,0x4
